//
// Generated by NVIDIA NVVM Compiler
//
// Compiler Build ID: CL-36424714
// Cuda compilation tools, release 13.0, V13.0.88
// Based on NVVM 20.0.0
//

.version 9.0
.target sm_100
.address_size 64

	// .globl	_Z17flash_attn_kernelILi16ELi16EEvPfS0_S0_iiiifS0_S0_
.extern .shared .align 16 .b8 smem[];

.visible .entry _Z17flash_attn_kernelILi16ELi16EEvPfS0_S0_iiiifS0_S0_(
	.param .u64 .ptr .align 1 _Z17flash_attn_kernelILi16ELi16EEvPfS0_S0_iiiifS0_S0__param_0,
	.param .u64 .ptr .align 1 _Z17flash_attn_kernelILi16ELi16EEvPfS0_S0_iiiifS0_S0__param_1,
	.param .u64 .ptr .align 1 _Z17flash_attn_kernelILi16ELi16EEvPfS0_S0_iiiifS0_S0__param_2,
	.param .u32 _Z17flash_attn_kernelILi16ELi16EEvPfS0_S0_iiiifS0_S0__param_3,
	.param .u32 _Z17flash_attn_kernelILi16ELi16EEvPfS0_S0_iiiifS0_S0__param_4,
	.param .u32 _Z17flash_attn_kernelILi16ELi16EEvPfS0_S0_iiiifS0_S0__param_5,
	.param .u32 _Z17flash_attn_kernelILi16ELi16EEvPfS0_S0_iiiifS0_S0__param_6,
	.param .f32 _Z17flash_attn_kernelILi16ELi16EEvPfS0_S0_iiiifS0_S0__param_7,
	.param .u64 .ptr .align 1 _Z17flash_attn_kernelILi16ELi16EEvPfS0_S0_iiiifS0_S0__param_8,
	.param .u64 .ptr .align 1 _Z17flash_attn_kernelILi16ELi16EEvPfS0_S0_iiiifS0_S0__param_9
)
{
	.reg .pred 	%p<66>;
	.reg .b32 	%r<404>;
	.reg .b32 	%f<449>;
	.reg .b64 	%rd<62>;

	ld.param.u64 	%rd7, [_Z17flash_attn_kernelILi16ELi16EEvPfS0_S0_iiiifS0_S0__param_0];
	ld.param.u64 	%rd8, [_Z17flash_attn_kernelILi16ELi16EEvPfS0_S0_iiiifS0_S0__param_1];
	ld.param.u64 	%rd9, [_Z17flash_attn_kernelILi16ELi16EEvPfS0_S0_iiiifS0_S0__param_2];
	ld.param.u32 	%r111, [_Z17flash_attn_kernelILi16ELi16EEvPfS0_S0_iiiifS0_S0__param_3];
	ld.param.u32 	%r112, [_Z17flash_attn_kernelILi16ELi16EEvPfS0_S0_iiiifS0_S0__param_4];
	ld.param.u32 	%r113, [_Z17flash_attn_kernelILi16ELi16EEvPfS0_S0_iiiifS0_S0__param_5];
	ld.param.u32 	%r114, [_Z17flash_attn_kernelILi16ELi16EEvPfS0_S0_iiiifS0_S0__param_6];
	ld.param.f32 	%f14, [_Z17flash_attn_kernelILi16ELi16EEvPfS0_S0_iiiifS0_S0__param_7];
	ld.param.u64 	%rd6, [_Z17flash_attn_kernelILi16ELi16EEvPfS0_S0_iiiifS0_S0__param_8];
	ld.param.u64 	%rd10, [_Z17flash_attn_kernelILi16ELi16EEvPfS0_S0_iiiifS0_S0__param_9];
	cvta.to.global.u64 	%rd1, %rd7;
	cvta.to.global.u64 	%rd2, %rd9;
	cvta.to.global.u64 	%rd3, %rd8;
	cvta.to.global.u64 	%rd4, %rd10;
	shl.b32 	%r1, %r112, 6;
	mov.u32 	%r2, %tid.x;
	and.b32  	%r3, %r2, 15;
	mov.u32 	%r115, %ctaid.x;
	mov.u32 	%r116, %ctaid.y;
	mov.u32 	%r117, %nctaid.y;
	mul.lo.s32 	%r118, %r115, %r117;
	mul.lo.s32 	%r119, %r111, %r116;
	mad.lo.s32 	%r4, %r118, %r111, %r119;
	mul.lo.s32 	%r5, %r4, %r112;
	setp.lt.s32 	%p1, %r113, 1;
	@%p1 bra 	$L__BB0_94;
	mov.u32 	%r121, smem;
	add.s32 	%r6, %r121, %r1;
	add.s32 	%r7, %r6, %r1;
	add.s32 	%r8, %r7, %r1;
	shr.u32 	%r122, %r2, 4;
	shl.b32 	%r9, %r112, 4;
	add.s32 	%r123, %r8, %r1;
	shl.b32 	%r124, %r122, 2;
	add.s32 	%r10, %r123, %r124;
	mul.lo.s32 	%r11, %r112, %r122;
	mul.lo.s32 	%r12, %r112, %r3;
	add.s32 	%r125, %r11, %r3;
	shl.b32 	%r126, %r125, 2;
	add.s32 	%r13, %r8, %r126;
	add.s32 	%r14, %r4, %r122;
	not.b32 	%r127, %r2;
	add.s32 	%r15, %r9, %r127;
	shr.u32 	%r128, %r15, 8;
	add.s32 	%r129, %r128, 1;
	add.s32 	%r16, %r112, -1;
	and.b32  	%r17, %r112, 7;
	and.b32  	%r18, %r112, 3;
	sub.s32 	%r130, %r112, %r2;
	and.b32  	%r19, %r129, 3;
	add.s32 	%r20, %r2, 256;
	add.s32 	%r21, %r2, 512;
	add.s32 	%r22, %r2, 768;
	and.b32  	%r23, %r112, 2147483640;
	and.b32  	%r24, %r112, 1;
	shl.b32 	%r131, %r2, 2;
	and.b32  	%r132, %r131, 4032;
	add.s32 	%r25, %r8, %r132;
	and.b32  	%r26, %r130, 3;
	sub.s32 	%r27, %r3, %r112;
	cvta.to.global.u64 	%rd5, %rd6;
	mov.b32 	%r389, 0;
$L__BB0_2:
	setp.ge.s32 	%p2, %r2, %r9;
	@%p2 bra 	$L__BB0_22;
	setp.eq.s32 	%p3, %r19, 0;
	shl.b32 	%r29, %r389, 4;
	mov.u32 	%r390, %r2;
	@%p3 bra 	$L__BB0_12;
	div.s32 	%r30, %r2, %r112;
	add.s32 	%r31, %r30, %r29;
	setp.ge.s32 	%p4, %r31, %r111;
	@%p4 bra 	$L__BB0_6;
	rem.s32 	%r133, %r2, %r112;
	add.s32 	%r134, %r133, %r5;
	mad.lo.s32 	%r135, %r31, %r112, %r134;
	mul.wide.s32 	%rd11, %r135, 4;
	add.s64 	%rd12, %rd1, %rd11;
	ld.global.f32 	%f15, [%rd12];
	mad.lo.s32 	%r136, %r30, %r112, %r133;
	shl.b32 	%r137, %r136, 2;
	mov.u32 	%r138, smem;
	add.s32 	%r139, %r138, %r137;
	st.shared.f32 	[%r139], %f15;
	add.s32 	%r140, %r8, %r137;
	mov.b32 	%r141, 0;
	st.shared.u32 	[%r140+1024], %r141;
$L__BB0_6:
	setp.eq.s32 	%p5, %r19, 1;
	mov.u32 	%r390, %r20;
	@%p5 bra 	$L__BB0_12;
	div.s32 	%r32, %r20, %r112;
	add.s32 	%r33, %r32, %r29;
	setp.ge.s32 	%p6, %r33, %r111;
	@%p6 bra 	$L__BB0_9;
	rem.s32 	%r142, %r20, %r112;
	add.s32 	%r143, %r142, %r5;
	mad.lo.s32 	%r144, %r33, %r112, %r143;
	mul.wide.s32 	%rd13, %r144, 4;
	add.s64 	%rd14, %rd1, %rd13;
	ld.global.f32 	%f16, [%rd14];
	mad.lo.s32 	%r145, %r32, %r112, %r142;
	shl.b32 	%r146, %r145, 2;
	mov.u32 	%r147, smem;
	add.s32 	%r148, %r147, %r146;
	st.shared.f32 	[%r148], %f16;
	add.s32 	%r149, %r8, %r146;
	mov.b32 	%r150, 0;
	st.shared.u32 	[%r149+1024], %r150;
$L__BB0_9:
	setp.eq.s32 	%p7, %r19, 2;
	mov.u32 	%r390, %r21;
	@%p7 bra 	$L__BB0_12;
	div.s32 	%r34, %r21, %r112;
	add.s32 	%r35, %r34, %r29;
	setp.ge.s32 	%p8, %r35, %r111;
	mov.u32 	%r390, %r22;
	@%p8 bra 	$L__BB0_12;
	rem.s32 	%r151, %r21, %r112;
	add.s32 	%r152, %r151, %r5;
	mad.lo.s32 	%r153, %r35, %r112, %r152;
	mul.wide.s32 	%rd15, %r153, 4;
	add.s64 	%rd16, %rd1, %rd15;
	ld.global.f32 	%f17, [%rd16];
	mad.lo.s32 	%r154, %r34, %r112, %r151;
	shl.b32 	%r155, %r154, 2;
	mov.u32 	%r156, smem;
	add.s32 	%r157, %r156, %r155;
	st.shared.f32 	[%r157], %f17;
	add.s32 	%r158, %r8, %r155;
	mov.b32 	%r159, 0;
	st.shared.u32 	[%r158+1024], %r159;
	mov.u32 	%r390, %r22;
$L__BB0_12:
	setp.lt.u32 	%p9, %r15, 768;
	@%p9 bra 	$L__BB0_22;
$L__BB0_13:
	div.s32 	%r38, %r390, %r112;
	add.s32 	%r39, %r38, %r29;
	setp.ge.s32 	%p10, %r39, %r111;
	@%p10 bra 	$L__BB0_15;
	rem.s32 	%r160, %r390, %r112;
	add.s32 	%r161, %r160, %r5;
	mad.lo.s32 	%r162, %r39, %r112, %r161;
	mul.wide.s32 	%rd17, %r162, 4;
	add.s64 	%rd18, %rd1, %rd17;
	ld.global.f32 	%f18, [%rd18];
	mad.lo.s32 	%r163, %r38, %r112, %r160;
	shl.b32 	%r164, %r163, 2;
	mov.u32 	%r165, smem;
	add.s32 	%r166, %r165, %r164;
	st.shared.f32 	[%r166], %f18;
	add.s32 	%r167, %r8, %r164;
	mov.b32 	%r168, 0;
	st.shared.u32 	[%r167+1024], %r168;
$L__BB0_15:
	add.s32 	%r40, %r390, 256;
	div.s32 	%r41, %r40, %r112;
	add.s32 	%r42, %r41, %r29;
	setp.ge.s32 	%p11, %r42, %r111;
	@%p11 bra 	$L__BB0_17;
	rem.s32 	%r169, %r40, %r112;
	add.s32 	%r170, %r169, %r5;
	mad.lo.s32 	%r171, %r42, %r112, %r170;
	mul.wide.s32 	%rd19, %r171, 4;
	add.s64 	%rd20, %rd1, %rd19;
	ld.global.f32 	%f19, [%rd20];
	mad.lo.s32 	%r172, %r41, %r112, %r169;
	shl.b32 	%r173, %r172, 2;
	mov.u32 	%r174, smem;
	add.s32 	%r175, %r174, %r173;
	st.shared.f32 	[%r175], %f19;
	add.s32 	%r176, %r8, %r173;
	mov.b32 	%r177, 0;
	st.shared.u32 	[%r176+1024], %r177;
$L__BB0_17:
	add.s32 	%r43, %r40, 256;
	div.s32 	%r44, %r43, %r112;
	add.s32 	%r45, %r44, %r29;
	setp.ge.s32 	%p12, %r45, %r111;
	@%p12 bra 	$L__BB0_19;
	rem.s32 	%r178, %r43, %r112;
	add.s32 	%r179, %r178, %r5;
	mad.lo.s32 	%r180, %r45, %r112, %r179;
	mul.wide.s32 	%rd21, %r180, 4;
	add.s64 	%rd22, %rd1, %rd21;
	ld.global.f32 	%f20, [%rd22];
	mad.lo.s32 	%r181, %r44, %r112, %r178;
	shl.b32 	%r182, %r181, 2;
	mov.u32 	%r183, smem;
	add.s32 	%r184, %r183, %r182;
	st.shared.f32 	[%r184], %f20;
	add.s32 	%r185, %r8, %r182;
	mov.b32 	%r186, 0;
	st.shared.u32 	[%r185+1024], %r186;
$L__BB0_19:
	add.s32 	%r46, %r43, 256;
	div.s32 	%r47, %r46, %r112;
	add.s32 	%r48, %r47, %r29;
	setp.ge.s32 	%p13, %r48, %r111;
	@%p13 bra 	$L__BB0_21;
	rem.s32 	%r187, %r46, %r112;
	add.s32 	%r188, %r187, %r5;
	mad.lo.s32 	%r189, %r48, %r112, %r188;
	mul.wide.s32 	%rd23, %r189, 4;
	add.s64 	%rd24, %rd1, %rd23;
	ld.global.f32 	%f21, [%rd24];
	mad.lo.s32 	%r190, %r47, %r112, %r187;
	shl.b32 	%r191, %r190, 2;
	mov.u32 	%r192, smem;
	add.s32 	%r193, %r192, %r191;
	st.shared.f32 	[%r193], %f21;
	add.s32 	%r194, %r8, %r191;
	mov.b32 	%r195, 0;
	st.shared.u32 	[%r194+1024], %r195;
$L__BB0_21:
	add.s32 	%r390, %r46, 256;
	setp.lt.s32 	%p14, %r390, %r9;
	@%p14 bra 	$L__BB0_13;
$L__BB0_22:
	setp.ne.s32 	%p15, %r3, 0;
	@%p15 bra 	$L__BB0_24;
	mov.b32 	%r196, 0;
	st.shared.u32 	[%r10+1024], %r196;
	mov.b32 	%r197, -8388608;
	st.shared.u32 	[%r10+1088], %r197;
	st.shared.u32 	[%r10+1152], %r197;
$L__BB0_24:
	setp.lt.s32 	%p16, %r114, 1;
	bar.sync 	0;
	@%p16 bra 	$L__BB0_64;
	mov.b32 	%r393, 0;
$L__BB0_26:
	setp.ge.s32 	%p17, %r2, %r9;
	@%p17 bra 	$L__BB0_46;
	setp.eq.s32 	%p18, %r19, 0;
	shl.b32 	%r55, %r393, 4;
	mov.u32 	%r394, %r2;
	@%p18 bra 	$L__BB0_36;
	div.s32 	%r56, %r2, %r112;
	add.s32 	%r57, %r56, %r55;
	setp.ge.s32 	%p19, %r57, %r111;
	@%p19 bra 	$L__BB0_30;
	rem.s32 	%r199, %r2, %r112;
	add.s32 	%r200, %r199, %r5;
	mad.lo.s32 	%r201, %r57, %r112, %r200;
	mul.wide.s32 	%rd25, %r201, 4;
	add.s64 	%rd26, %rd3, %rd25;
	ld.global.f32 	%f22, [%rd26];
	mad.lo.s32 	%r202, %r56, %r112, %r199;
	shl.b32 	%r203, %r202, 2;
	add.s32 	%r204, %r6, %r203;
	st.shared.f32 	[%r204], %f22;
	add.s64 	%rd27, %rd2, %rd25;
	ld.global.f32 	%f23, [%rd27];
	add.s32 	%r205, %r204, %r1;
	st.shared.f32 	[%r205], %f23;
$L__BB0_30:
	setp.eq.s32 	%p20, %r19, 1;
	mov.u32 	%r394, %r20;
	@%p20 bra 	$L__BB0_36;
	div.s32 	%r58, %r20, %r112;
	add.s32 	%r59, %r58, %r55;
	setp.ge.s32 	%p21, %r59, %r111;
	@%p21 bra 	$L__BB0_33;
	rem.s32 	%r206, %r20, %r112;
	add.s32 	%r207, %r206, %r5;
	mad.lo.s32 	%r208, %r59, %r112, %r207;
	mul.wide.s32 	%rd28, %r208, 4;
	add.s64 	%rd29, %rd3, %rd28;
	ld.global.f32 	%f24, [%rd29];
	mad.lo.s32 	%r209, %r58, %r112, %r206;
	shl.b32 	%r210, %r209, 2;
	add.s32 	%r211, %r6, %r210;
	st.shared.f32 	[%r211], %f24;
	add.s64 	%rd30, %rd2, %rd28;
	ld.global.f32 	%f25, [%rd30];
	add.s32 	%r212, %r211, %r1;
	st.shared.f32 	[%r212], %f25;
$L__BB0_33:
	setp.eq.s32 	%p22, %r19, 2;
	mov.u32 	%r394, %r21;
	@%p22 bra 	$L__BB0_36;
	div.s32 	%r60, %r21, %r112;
	add.s32 	%r61, %r60, %r55;
	setp.ge.s32 	%p23, %r61, %r111;
	mov.u32 	%r394, %r22;
	@%p23 bra 	$L__BB0_36;
	rem.s32 	%r213, %r21, %r112;
	add.s32 	%r214, %r213, %r5;
	mad.lo.s32 	%r215, %r61, %r112, %r214;
	mul.wide.s32 	%rd31, %r215, 4;
	add.s64 	%rd32, %rd3, %rd31;
	ld.global.f32 	%f26, [%rd32];
	mad.lo.s32 	%r216, %r60, %r112, %r213;
	shl.b32 	%r217, %r216, 2;
	add.s32 	%r218, %r6, %r217;
	st.shared.f32 	[%r218], %f26;
	add.s64 	%rd33, %rd2, %rd31;
	ld.global.f32 	%f27, [%rd33];
	add.s32 	%r219, %r218, %r1;
	st.shared.f32 	[%r219], %f27;
	mov.u32 	%r394, %r22;
$L__BB0_36:
	setp.lt.u32 	%p24, %r15, 768;
	@%p24 bra 	$L__BB0_46;
$L__BB0_37:
	div.s32 	%r64, %r394, %r112;
	add.s32 	%r65, %r64, %r55;
	setp.ge.s32 	%p25, %r65, %r111;
	@%p25 bra 	$L__BB0_39;
	rem.s32 	%r220, %r394, %r112;
	add.s32 	%r221, %r220, %r5;
	mad.lo.s32 	%r222, %r65, %r112, %r221;
	mul.wide.s32 	%rd34, %r222, 4;
	add.s64 	%rd35, %rd3, %rd34;
	ld.global.f32 	%f28, [%rd35];
	mad.lo.s32 	%r223, %r64, %r112, %r220;
	shl.b32 	%r224, %r223, 2;
	add.s32 	%r225, %r6, %r224;
	st.shared.f32 	[%r225], %f28;
	add.s64 	%rd36, %rd2, %rd34;
	ld.global.f32 	%f29, [%rd36];
	add.s32 	%r226, %r225, %r1;
	st.shared.f32 	[%r226], %f29;
$L__BB0_39:
	add.s32 	%r66, %r394, 256;
	div.s32 	%r67, %r66, %r112;
	add.s32 	%r68, %r67, %r55;
	setp.ge.s32 	%p26, %r68, %r111;
	@%p26 bra 	$L__BB0_41;
	rem.s32 	%r227, %r66, %r112;
	add.s32 	%r228, %r227, %r5;
	mad.lo.s32 	%r229, %r68, %r112, %r228;
	mul.wide.s32 	%rd37, %r229, 4;
	add.s64 	%rd38, %rd3, %rd37;
	ld.global.f32 	%f30, [%rd38];
	mad.lo.s32 	%r230, %r67, %r112, %r227;
	shl.b32 	%r231, %r230, 2;
	add.s32 	%r232, %r6, %r231;
	st.shared.f32 	[%r232], %f30;
	add.s64 	%rd39, %rd2, %rd37;
	ld.global.f32 	%f31, [%rd39];
	add.s32 	%r233, %r232, %r1;
	st.shared.f32 	[%r233], %f31;
$L__BB0_41:
	add.s32 	%r69, %r394, 512;
	div.s32 	%r70, %r69, %r112;
	add.s32 	%r71, %r70, %r55;
	setp.ge.s32 	%p27, %r71, %r111;
	@%p27 bra 	$L__BB0_43;
	rem.s32 	%r234, %r69, %r112;
	add.s32 	%r235, %r234, %r5;
	mad.lo.s32 	%r236, %r71, %r112, %r235;
	mul.wide.s32 	%rd40, %r236, 4;
	add.s64 	%rd41, %rd3, %rd40;
	ld.global.f32 	%f32, [%rd41];
	mad.lo.s32 	%r237, %r70, %r112, %r234;
	shl.b32 	%r238, %r237, 2;
	add.s32 	%r239, %r6, %r238;
	st.shared.f32 	[%r239], %f32;
	add.s64 	%rd42, %rd2, %rd40;
	ld.global.f32 	%f33, [%rd42];
	add.s32 	%r240, %r239, %r1;
	st.shared.f32 	[%r240], %f33;
$L__BB0_43:
	add.s32 	%r72, %r394, 768;
	div.s32 	%r73, %r72, %r112;
	add.s32 	%r74, %r73, %r55;
	setp.ge.s32 	%p28, %r74, %r111;
	@%p28 bra 	$L__BB0_45;
	rem.s32 	%r241, %r72, %r112;
	add.s32 	%r242, %r241, %r5;
	mad.lo.s32 	%r243, %r74, %r112, %r242;
	mul.wide.s32 	%rd43, %r243, 4;
	add.s64 	%rd44, %rd3, %rd43;
	ld.global.f32 	%f34, [%rd44];
	mad.lo.s32 	%r244, %r73, %r112, %r241;
	shl.b32 	%r245, %r244, 2;
	add.s32 	%r246, %r6, %r245;
	st.shared.f32 	[%r246], %f34;
	add.s64 	%rd45, %rd2, %rd43;
	ld.global.f32 	%f35, [%rd45];
	add.s32 	%r247, %r246, %r1;
	st.shared.f32 	[%r247], %f35;
$L__BB0_45:
	add.s32 	%r394, %r394, 1024;
	setp.lt.s32 	%p29, %r394, %r9;
	@%p29 bra 	$L__BB0_37;
$L__BB0_46:
	setp.lt.s32 	%p30, %r112, 1;
	bar.sync 	0;
	mov.f32 	%f448, 0f00000000;
	@%p30 bra 	$L__BB0_58;
	setp.lt.u32 	%p31, %r16, 7;
	mov.f32 	%f448, 0f00000000;
	mov.b32 	%r398, 0;
	@%p31 bra 	$L__BB0_50;
	mov.f32 	%f448, 0f00000000;
	mov.b32 	%r396, 0;
$L__BB0_49:
	.pragma "nounroll";
	add.s32 	%r250, %r396, %r11;
	shl.b32 	%r251, %r250, 2;
	mov.u32 	%r252, smem;
	add.s32 	%r253, %r252, %r251;
	ld.shared.f32 	%f40, [%r253];
	add.s32 	%r254, %r396, %r12;
	shl.b32 	%r255, %r254, 2;
	add.s32 	%r256, %r6, %r255;
	ld.shared.f32 	%f41, [%r256];
	fma.rn.f32 	%f42, %f40, %f41, %f448;
	ld.shared.f32 	%f43, [%r253+4];
	ld.shared.f32 	%f44, [%r256+4];
	fma.rn.f32 	%f45, %f43, %f44, %f42;
	ld.shared.f32 	%f46, [%r253+8];
	ld.shared.f32 	%f47, [%r256+8];
	fma.rn.f32 	%f48, %f46, %f47, %f45;
	ld.shared.f32 	%f49, [%r253+12];
	ld.shared.f32 	%f50, [%r256+12];
	fma.rn.f32 	%f51, %f49, %f50, %f48;
	ld.shared.f32 	%f52, [%r253+16];
	ld.shared.f32 	%f53, [%r256+16];
	fma.rn.f32 	%f54, %f52, %f53, %f51;
	ld.shared.f32 	%f55, [%r253+20];
	ld.shared.f32 	%f56, [%r256+20];
	fma.rn.f32 	%f57, %f55, %f56, %f54;
	ld.shared.f32 	%f58, [%r253+24];
	ld.shared.f32 	%f59, [%r256+24];
	fma.rn.f32 	%f60, %f58, %f59, %f57;
	ld.shared.f32 	%f61, [%r253+28];
	ld.shared.f32 	%f62, [%r256+28];
	fma.rn.f32 	%f448, %f61, %f62, %f60;
	add.s32 	%r396, %r396, 8;
	setp.ne.s32 	%p32, %r396, %r23;
	mov.u32 	%r398, %r23;
	@%p32 bra 	$L__BB0_49;
$L__BB0_50:
	setp.eq.s32 	%p33, %r17, 0;
	@%p33 bra 	$L__BB0_58;
	add.s32 	%r257, %r17, -1;
	setp.lt.u32 	%p34, %r257, 3;
	@%p34 bra 	$L__BB0_53;
	add.s32 	%r258, %r398, %r11;
	shl.b32 	%r259, %r258, 2;
	mov.u32 	%r260, smem;
	add.s32 	%r261, %r260, %r259;
	ld.shared.f32 	%f64, [%r261];
	add.s32 	%r262, %r398, %r12;
	shl.b32 	%r263, %r262, 2;
	add.s32 	%r264, %r6, %r263;
	ld.shared.f32 	%f65, [%r264];
	fma.rn.f32 	%f66, %f64, %f65, %f448;
	ld.shared.f32 	%f67, [%r261+4];
	ld.shared.f32 	%f68, [%r264+4];
	fma.rn.f32 	%f69, %f67, %f68, %f66;
	ld.shared.f32 	%f70, [%r261+8];
	ld.shared.f32 	%f71, [%r264+8];
	fma.rn.f32 	%f72, %f70, %f71, %f69;
	ld.shared.f32 	%f73, [%r261+12];
	ld.shared.f32 	%f74, [%r264+12];
	fma.rn.f32 	%f448, %f73, %f74, %f72;
	add.s32 	%r398, %r398, 4;
$L__BB0_53:
	setp.eq.s32 	%p35, %r18, 0;
	@%p35 bra 	$L__BB0_58;
	setp.eq.s32 	%p36, %r18, 1;
	@%p36 bra 	$L__BB0_56;
	add.s32 	%r265, %r398, %r11;
	shl.b32 	%r266, %r265, 2;
	mov.u32 	%r267, smem;
	add.s32 	%r268, %r267, %r266;
	ld.shared.f32 	%f76, [%r268];
	add.s32 	%r269, %r398, %r12;
	shl.b32 	%r270, %r269, 2;
	add.s32 	%r271, %r6, %r270;
	ld.shared.f32 	%f77, [%r271];
	fma.rn.f32 	%f78, %f76, %f77, %f448;
	ld.shared.f32 	%f79, [%r268+4];
	ld.shared.f32 	%f80, [%r271+4];
	fma.rn.f32 	%f448, %f79, %f80, %f78;
	add.s32 	%r398, %r398, 2;
$L__BB0_56:
	setp.eq.s32 	%p37, %r24, 0;
	@%p37 bra 	$L__BB0_58;
	add.s32 	%r272, %r398, %r11;
	shl.b32 	%r273, %r272, 2;
	mov.u32 	%r274, smem;
	add.s32 	%r275, %r274, %r273;
	ld.shared.f32 	%f81, [%r275];
	add.s32 	%r276, %r398, %r12;
	shl.b32 	%r277, %r276, 2;
	add.s32 	%r278, %r6, %r277;
	ld.shared.f32 	%f82, [%r278];
	fma.rn.f32 	%f448, %f81, %f82, %f448;
$L__BB0_58:
	setp.ne.s32 	%p38, %r3, 0;
	mul.f32 	%f83, %f14, %f448;
	st.shared.f32 	[%r13], %f83;
	bar.sync 	0;
	@%p38 bra 	$L__BB0_60;
	shl.b32 	%r279, %r2, 2;
	add.s32 	%r280, %r8, %r279;
	ld.shared.f32 	%f84, [%r280];
	max.f32 	%f85, %f84, 0fFF800000;
	ld.shared.f32 	%f86, [%r280+4];
	max.f32 	%f87, %f85, %f86;
	ld.shared.f32 	%f88, [%r280+8];
	max.f32 	%f89, %f87, %f88;
	ld.shared.f32 	%f90, [%r280+12];
	max.f32 	%f91, %f89, %f90;
	ld.shared.f32 	%f92, [%r280+16];
	max.f32 	%f93, %f91, %f92;
	ld.shared.f32 	%f94, [%r280+20];
	max.f32 	%f95, %f93, %f94;
	ld.shared.f32 	%f96, [%r280+24];
	max.f32 	%f97, %f95, %f96;
	ld.shared.f32 	%f98, [%r280+28];
	max.f32 	%f99, %f97, %f98;
	ld.shared.f32 	%f100, [%r280+32];
	max.f32 	%f101, %f99, %f100;
	ld.shared.f32 	%f102, [%r280+36];
	max.f32 	%f103, %f101, %f102;
	ld.shared.f32 	%f104, [%r280+40];
	max.f32 	%f105, %f103, %f104;
	ld.shared.f32 	%f106, [%r280+44];
	max.f32 	%f107, %f105, %f106;
	ld.shared.f32 	%f108, [%r280+48];
	max.f32 	%f109, %f107, %f108;
	ld.shared.f32 	%f110, [%r280+52];
	max.f32 	%f111, %f109, %f110;
	ld.shared.f32 	%f112, [%r280+56];
	max.f32 	%f113, %f111, %f112;
	ld.shared.f32 	%f114, [%r280+60];
	max.f32 	%f115, %f113, %f114;
	ld.shared.f32 	%f116, [%r10+1088];
	max.f32 	%f117, %f116, %f115;
	sub.f32 	%f118, %f84, %f117;
	fma.rn.f32 	%f119, %f118, 0f3BBB989D, 0f3F000000;
	cvt.sat.f32.f32 	%f120, %f119;
	mov.f32 	%f121, 0f4B400001;
	mov.f32 	%f122, 0f437C0000;
	fma.rm.f32 	%f123, %f120, %f122, %f121;
	add.f32 	%f124, %f123, 0fCB40007F;
	neg.f32 	%f125, %f124;
	fma.rn.f32 	%f126, %f118, 0f3FB8AA3B, %f125;
	fma.rn.f32 	%f127, %f118, 0f32A57060, %f126;
	mov.b32 	%r281, %f123;
	shl.b32 	%r282, %r281, 23;
	mov.b32 	%f128, %r282;
	ex2.approx.ftz.f32 	%f129, %f127;
	mul.f32 	%f130, %f129, %f128;
	add.f32 	%f131, %f130, 0f00000000;
	st.shared.f32 	[%r280], %f130;
	sub.f32 	%f132, %f86, %f117;
	fma.rn.f32 	%f133, %f132, 0f3BBB989D, 0f3F000000;
	cvt.sat.f32.f32 	%f134, %f133;
	fma.rm.f32 	%f135, %f134, %f122, %f121;
	add.f32 	%f136, %f135, 0fCB40007F;
	neg.f32 	%f137, %f136;
	fma.rn.f32 	%f138, %f132, 0f3FB8AA3B, %f137;
	fma.rn.f32 	%f139, %f132, 0f32A57060, %f138;
	mov.b32 	%r283, %f135;
	shl.b32 	%r284, %r283, 23;
	mov.b32 	%f140, %r284;
	ex2.approx.ftz.f32 	%f141, %f139;
	mul.f32 	%f142, %f141, %f140;
	add.f32 	%f143, %f131, %f142;
	st.shared.f32 	[%r280+4], %f142;
	sub.f32 	%f144, %f88, %f117;
	fma.rn.f32 	%f145, %f144, 0f3BBB989D, 0f3F000000;
	cvt.sat.f32.f32 	%f146, %f145;
	fma.rm.f32 	%f147, %f146, %f122, %f121;
	add.f32 	%f148, %f147, 0fCB40007F;
	neg.f32 	%f149, %f148;
	fma.rn.f32 	%f150, %f144, 0f3FB8AA3B, %f149;
	fma.rn.f32 	%f151, %f144, 0f32A57060, %f150;
	mov.b32 	%r285, %f147;
	shl.b32 	%r286, %r285, 23;
	mov.b32 	%f152, %r286;
	ex2.approx.ftz.f32 	%f153, %f151;
	mul.f32 	%f154, %f153, %f152;
	add.f32 	%f155, %f143, %f154;
	st.shared.f32 	[%r280+8], %f154;
	sub.f32 	%f156, %f90, %f117;
	fma.rn.f32 	%f157, %f156, 0f3BBB989D, 0f3F000000;
	cvt.sat.f32.f32 	%f158, %f157;
	fma.rm.f32 	%f159, %f158, %f122, %f121;
	add.f32 	%f160, %f159, 0fCB40007F;
	neg.f32 	%f161, %f160;
	fma.rn.f32 	%f162, %f156, 0f3FB8AA3B, %f161;
	fma.rn.f32 	%f163, %f156, 0f32A57060, %f162;
	mov.b32 	%r287, %f159;
	shl.b32 	%r288, %r287, 23;
	mov.b32 	%f164, %r288;
	ex2.approx.ftz.f32 	%f165, %f163;
	mul.f32 	%f166, %f165, %f164;
	add.f32 	%f167, %f155, %f166;
	st.shared.f32 	[%r280+12], %f166;
	sub.f32 	%f168, %f92, %f117;
	fma.rn.f32 	%f169, %f168, 0f3BBB989D, 0f3F000000;
	cvt.sat.f32.f32 	%f170, %f169;
	fma.rm.f32 	%f171, %f170, %f122, %f121;
	add.f32 	%f172, %f171, 0fCB40007F;
	neg.f32 	%f173, %f172;
	fma.rn.f32 	%f174, %f168, 0f3FB8AA3B, %f173;
	fma.rn.f32 	%f175, %f168, 0f32A57060, %f174;
	mov.b32 	%r289, %f171;
	shl.b32 	%r290, %r289, 23;
	mov.b32 	%f176, %r290;
	ex2.approx.ftz.f32 	%f177, %f175;
	mul.f32 	%f178, %f177, %f176;
	add.f32 	%f179, %f167, %f178;
	st.shared.f32 	[%r280+16], %f178;
	sub.f32 	%f180, %f94, %f117;
	fma.rn.f32 	%f181, %f180, 0f3BBB989D, 0f3F000000;
	cvt.sat.f32.f32 	%f182, %f181;
	fma.rm.f32 	%f183, %f182, %f122, %f121;
	add.f32 	%f184, %f183, 0fCB40007F;
	neg.f32 	%f185, %f184;
	fma.rn.f32 	%f186, %f180, 0f3FB8AA3B, %f185;
	fma.rn.f32 	%f187, %f180, 0f32A57060, %f186;
	mov.b32 	%r291, %f183;
	shl.b32 	%r292, %r291, 23;
	mov.b32 	%f188, %r292;
	ex2.approx.ftz.f32 	%f189, %f187;
	mul.f32 	%f190, %f189, %f188;
	add.f32 	%f191, %f179, %f190;
	st.shared.f32 	[%r280+20], %f190;
	sub.f32 	%f192, %f96, %f117;
	fma.rn.f32 	%f193, %f192, 0f3BBB989D, 0f3F000000;
	cvt.sat.f32.f32 	%f194, %f193;
	fma.rm.f32 	%f195, %f194, %f122, %f121;
	add.f32 	%f196, %f195, 0fCB40007F;
	neg.f32 	%f197, %f196;
	fma.rn.f32 	%f198, %f192, 0f3FB8AA3B, %f197;
	fma.rn.f32 	%f199, %f192, 0f32A57060, %f198;
	mov.b32 	%r293, %f195;
	shl.b32 	%r294, %r293, 23;
	mov.b32 	%f200, %r294;
	ex2.approx.ftz.f32 	%f201, %f199;
	mul.f32 	%f202, %f201, %f200;
	add.f32 	%f203, %f191, %f202;
	st.shared.f32 	[%r280+24], %f202;
	sub.f32 	%f204, %f98, %f117;
	fma.rn.f32 	%f205, %f204, 0f3BBB989D, 0f3F000000;
	cvt.sat.f32.f32 	%f206, %f205;
	fma.rm.f32 	%f207, %f206, %f122, %f121;
	add.f32 	%f208, %f207, 0fCB40007F;
	neg.f32 	%f209, %f208;
	fma.rn.f32 	%f210, %f204, 0f3FB8AA3B, %f209;
	fma.rn.f32 	%f211, %f204, 0f32A57060, %f210;
	mov.b32 	%r295, %f207;
	shl.b32 	%r296, %r295, 23;
	mov.b32 	%f212, %r296;
	ex2.approx.ftz.f32 	%f213, %f211;
	mul.f32 	%f214, %f213, %f212;
	add.f32 	%f215, %f203, %f214;
	st.shared.f32 	[%r280+28], %f214;
	sub.f32 	%f216, %f100, %f117;
	fma.rn.f32 	%f217, %f216, 0f3BBB989D, 0f3F000000;
	cvt.sat.f32.f32 	%f218, %f217;
	fma.rm.f32 	%f219, %f218, %f122, %f121;
	add.f32 	%f220, %f219, 0fCB40007F;
	neg.f32 	%f221, %f220;
	fma.rn.f32 	%f222, %f216, 0f3FB8AA3B, %f221;
	fma.rn.f32 	%f223, %f216, 0f32A57060, %f222;
	mov.b32 	%r297, %f219;
	shl.b32 	%r298, %r297, 23;
	mov.b32 	%f224, %r298;
	ex2.approx.ftz.f32 	%f225, %f223;
	mul.f32 	%f226, %f225, %f224;
	add.f32 	%f227, %f215, %f226;
	st.shared.f32 	[%r280+32], %f226;
	sub.f32 	%f228, %f102, %f117;
	fma.rn.f32 	%f229, %f228, 0f3BBB989D, 0f3F000000;
	cvt.sat.f32.f32 	%f230, %f229;
	fma.rm.f32 	%f231, %f230, %f122, %f121;
	add.f32 	%f232, %f231, 0fCB40007F;
	neg.f32 	%f233, %f232;
	fma.rn.f32 	%f234, %f228, 0f3FB8AA3B, %f233;
	fma.rn.f32 	%f235, %f228, 0f32A57060, %f234;
	mov.b32 	%r299, %f231;
	shl.b32 	%r300, %r299, 23;
	mov.b32 	%f236, %r300;
	ex2.approx.ftz.f32 	%f237, %f235;
	mul.f32 	%f238, %f237, %f236;
	add.f32 	%f239, %f227, %f238;
	st.shared.f32 	[%r280+36], %f238;
	sub.f32 	%f240, %f104, %f117;
	fma.rn.f32 	%f241, %f240, 0f3BBB989D, 0f3F000000;
	cvt.sat.f32.f32 	%f242, %f241;
	fma.rm.f32 	%f243, %f242, %f122, %f121;
	add.f32 	%f244, %f243, 0fCB40007F;
	neg.f32 	%f245, %f244;
	fma.rn.f32 	%f246, %f240, 0f3FB8AA3B, %f245;
	fma.rn.f32 	%f247, %f240, 0f32A57060, %f246;
	mov.b32 	%r301, %f243;
	shl.b32 	%r302, %r301, 23;
	mov.b32 	%f248, %r302;
	ex2.approx.ftz.f32 	%f249, %f247;
	mul.f32 	%f250, %f249, %f248;
	add.f32 	%f251, %f239, %f250;
	st.shared.f32 	[%r280+40], %f250;
	sub.f32 	%f252, %f106, %f117;
	fma.rn.f32 	%f253, %f252, 0f3BBB989D, 0f3F000000;
	cvt.sat.f32.f32 	%f254, %f253;
	fma.rm.f32 	%f255, %f254, %f122, %f121;
	add.f32 	%f256, %f255, 0fCB40007F;
	neg.f32 	%f257, %f256;
	fma.rn.f32 	%f258, %f252, 0f3FB8AA3B, %f257;
	fma.rn.f32 	%f259, %f252, 0f32A57060, %f258;
	mov.b32 	%r303, %f255;
	shl.b32 	%r304, %r303, 23;
	mov.b32 	%f260, %r304;
	ex2.approx.ftz.f32 	%f261, %f259;
	mul.f32 	%f262, %f261, %f260;
	add.f32 	%f263, %f251, %f262;
	st.shared.f32 	[%r280+44], %f262;
	sub.f32 	%f264, %f108, %f117;
	fma.rn.f32 	%f265, %f264, 0f3BBB989D, 0f3F000000;
	cvt.sat.f32.f32 	%f266, %f265;
	fma.rm.f32 	%f267, %f266, %f122, %f121;
	add.f32 	%f268, %f267, 0fCB40007F;
	neg.f32 	%f269, %f268;
	fma.rn.f32 	%f270, %f264, 0f3FB8AA3B, %f269;
	fma.rn.f32 	%f271, %f264, 0f32A57060, %f270;
	mov.b32 	%r305, %f267;
	shl.b32 	%r306, %r305, 23;
	mov.b32 	%f272, %r306;
	ex2.approx.ftz.f32 	%f273, %f271;
	mul.f32 	%f274, %f273, %f272;
	add.f32 	%f275, %f263, %f274;
	st.shared.f32 	[%r280+48], %f274;
	sub.f32 	%f276, %f110, %f117;
	fma.rn.f32 	%f277, %f276, 0f3BBB989D, 0f3F000000;
	cvt.sat.f32.f32 	%f278, %f277;
	fma.rm.f32 	%f279, %f278, %f122, %f121;
	add.f32 	%f280, %f279, 0fCB40007F;
	neg.f32 	%f281, %f280;
	fma.rn.f32 	%f282, %f276, 0f3FB8AA3B, %f281;
	fma.rn.f32 	%f283, %f276, 0f32A57060, %f282;
	mov.b32 	%r307, %f279;
	shl.b32 	%r308, %r307, 23;
	mov.b32 	%f284, %r308;
	ex2.approx.ftz.f32 	%f285, %f283;
	mul.f32 	%f286, %f285, %f284;
	add.f32 	%f287, %f275, %f286;
	st.shared.f32 	[%r280+52], %f286;
	sub.f32 	%f288, %f112, %f117;
	fma.rn.f32 	%f289, %f288, 0f3BBB989D, 0f3F000000;
	cvt.sat.f32.f32 	%f290, %f289;
	fma.rm.f32 	%f291, %f290, %f122, %f121;
	add.f32 	%f292, %f291, 0fCB40007F;
	neg.f32 	%f293, %f292;
	fma.rn.f32 	%f294, %f288, 0f3FB8AA3B, %f293;
	fma.rn.f32 	%f295, %f288, 0f32A57060, %f294;
	mov.b32 	%r309, %f291;
	shl.b32 	%r310, %r309, 23;
	mov.b32 	%f296, %r310;
	ex2.approx.ftz.f32 	%f297, %f295;
	mul.f32 	%f298, %f297, %f296;
	add.f32 	%f299, %f287, %f298;
	st.shared.f32 	[%r280+56], %f298;
	sub.f32 	%f300, %f114, %f117;
	fma.rn.f32 	%f301, %f300, 0f3BBB989D, 0f3F000000;
	cvt.sat.f32.f32 	%f302, %f301;
	fma.rm.f32 	%f303, %f302, %f122, %f121;
	add.f32 	%f304, %f303, 0fCB40007F;
	neg.f32 	%f305, %f304;
	fma.rn.f32 	%f306, %f300, 0f3FB8AA3B, %f305;
	fma.rn.f32 	%f307, %f300, 0f32A57060, %f306;
	mov.b32 	%r311, %f303;
	shl.b32 	%r312, %r311, 23;
	mov.b32 	%f308, %r312;
	ex2.approx.ftz.f32 	%f309, %f307;
	mul.f32 	%f310, %f309, %f308;
	add.f32 	%f311, %f299, %f310;
	st.shared.f32 	[%r280+60], %f310;
	ld.shared.f32 	%f312, [%r10+1024];
	sub.f32 	%f313, %f116, %f117;
	fma.rn.f32 	%f314, %f313, 0f3BBB989D, 0f3F000000;
	cvt.sat.f32.f32 	%f315, %f314;
	fma.rm.f32 	%f316, %f315, %f122, %f121;
	add.f32 	%f317, %f316, 0fCB40007F;
	neg.f32 	%f318, %f317;
	fma.rn.f32 	%f319, %f313, 0f3FB8AA3B, %f318;
	fma.rn.f32 	%f320, %f313, 0f32A57060, %f319;
	mov.b32 	%r313, %f316;
	shl.b32 	%r314, %r313, 23;
	mov.b32 	%f321, %r314;
	ex2.approx.ftz.f32 	%f322, %f320;
	mul.f32 	%f323, %f322, %f321;
	fma.rn.f32 	%f324, %f312, %f323, %f311;
	st.shared.f32 	[%r10+1024], %f324;
	st.shared.f32 	[%r10+1152], %f116;
	st.shared.f32 	[%r10+1088], %f117;
$L__BB0_60:
	setp.ge.s32 	%p39, %r3, %r112;
	bar.sync 	0;
	add.s32 	%r83, %r10, 1152;
	@%p39 bra 	$L__BB0_63;
	ld.shared.f32 	%f13, [%r83];
	mov.u32 	%r400, %r3;
$L__BB0_62:
	ld.shared.v4.f32 	{%f325, %f326, %f327, %f328}, [%r25];
	shl.b32 	%r315, %r400, 2;
	add.s32 	%r316, %r7, %r315;
	ld.shared.f32 	%f329, [%r316];
	fma.rn.f32 	%f330, %f325, %f329, 0f00000000;
	shl.b32 	%r317, %r112, 2;
	add.s32 	%r318, %r316, %r317;
	ld.shared.f32 	%f331, [%r318];
	fma.rn.f32 	%f332, %f326, %f331, %f330;
	add.s32 	%r319, %r318, %r317;
	ld.shared.f32 	%f333, [%r319];
	fma.rn.f32 	%f334, %f327, %f333, %f332;
	add.s32 	%r320, %r319, %r317;
	ld.shared.f32 	%f335, [%r320];
	fma.rn.f32 	%f336, %f328, %f335, %f334;
	ld.shared.v4.f32 	{%f337, %f338, %f339, %f340}, [%r25+16];
	add.s32 	%r321, %r320, %r317;
	ld.shared.f32 	%f341, [%r321];
	fma.rn.f32 	%f342, %f337, %f341, %f336;
	add.s32 	%r322, %r321, %r317;
	ld.shared.f32 	%f343, [%r322];
	fma.rn.f32 	%f344, %f338, %f343, %f342;
	add.s32 	%r323, %r322, %r317;
	ld.shared.f32 	%f345, [%r323];
	fma.rn.f32 	%f346, %f339, %f345, %f344;
	add.s32 	%r324, %r323, %r317;
	ld.shared.f32 	%f347, [%r324];
	fma.rn.f32 	%f348, %f340, %f347, %f346;
	ld.shared.v4.f32 	{%f349, %f350, %f351, %f352}, [%r25+32];
	add.s32 	%r325, %r324, %r317;
	ld.shared.f32 	%f353, [%r325];
	fma.rn.f32 	%f354, %f349, %f353, %f348;
	add.s32 	%r326, %r325, %r317;
	ld.shared.f32 	%f355, [%r326];
	fma.rn.f32 	%f356, %f350, %f355, %f354;
	add.s32 	%r327, %r326, %r317;
	ld.shared.f32 	%f357, [%r327];
	fma.rn.f32 	%f358, %f351, %f357, %f356;
	add.s32 	%r328, %r327, %r317;
	ld.shared.f32 	%f359, [%r328];
	fma.rn.f32 	%f360, %f352, %f359, %f358;
	ld.shared.v4.f32 	{%f361, %f362, %f363, %f364}, [%r25+48];
	add.s32 	%r329, %r328, %r317;
	ld.shared.f32 	%f365, [%r329];
	fma.rn.f32 	%f366, %f361, %f365, %f360;
	add.s32 	%r330, %r329, %r317;
	ld.shared.f32 	%f367, [%r330];
	fma.rn.f32 	%f368, %f362, %f367, %f366;
	add.s32 	%r331, %r330, %r317;
	ld.shared.f32 	%f369, [%r331];
	fma.rn.f32 	%f370, %f363, %f369, %f368;
	add.s32 	%r332, %r331, %r317;
	ld.shared.f32 	%f371, [%r332];
	fma.rn.f32 	%f372, %f364, %f371, %f370;
	add.s32 	%r333, %r400, %r11;
	shl.b32 	%r334, %r333, 2;
	add.s32 	%r335, %r8, %r334;
	ld.shared.f32 	%f373, [%r335+1024];
	ld.shared.f32 	%f374, [%r10+1088];
	sub.f32 	%f375, %f13, %f374;
	fma.rn.f32 	%f376, %f375, 0f3BBB989D, 0f3F000000;
	cvt.sat.f32.f32 	%f377, %f376;
	mov.f32 	%f378, 0f4B400001;
	mov.f32 	%f379, 0f437C0000;
	fma.rm.f32 	%f380, %f377, %f379, %f378;
	add.f32 	%f381, %f380, 0fCB40007F;
	neg.f32 	%f382, %f381;
	fma.rn.f32 	%f383, %f375, 0f3FB8AA3B, %f382;
	fma.rn.f32 	%f384, %f375, 0f32A57060, %f383;
	mov.b32 	%r336, %f380;
	shl.b32 	%r337, %r336, 23;
	mov.b32 	%f385, %r337;
	ex2.approx.ftz.f32 	%f386, %f384;
	mul.f32 	%f387, %f386, %f385;
	fma.rn.f32 	%f388, %f373, %f387, %f372;
	st.shared.f32 	[%r13+1024], %f388;
	add.s32 	%r400, %r400, 16;
	setp.lt.s32 	%p40, %r400, %r112;
	@%p40 bra 	$L__BB0_62;
$L__BB0_63:
	bar.sync 	0;
	add.s32 	%r393, %r393, 1;
	setp.eq.s32 	%p41, %r393, %r114;
	@%p41 bra 	$L__BB0_64;
	bra.uni 	$L__BB0_26;
$L__BB0_64:
	setp.ge.s32 	%p42, %r3, %r112;
	@%p42 bra 	$L__BB0_71;
	setp.eq.s32 	%p43, %r26, 0;
	mov.u32 	%r392, %r3;
	@%p43 bra 	$L__BB0_69;
	add.s32 	%r392, %r3, 1;
	setp.eq.s32 	%p44, %r26, 1;
	ld.shared.f32 	%f389, [%r13+1024];
	ld.shared.f32 	%f390, [%r10+1024];
	div.rn.f32 	%f391, %f389, %f390;
	st.shared.f32 	[%r13+1024], %f391;
	@%p44 bra 	$L__BB0_69;
	add.s32 	%r392, %r3, 2;
	setp.eq.s32 	%p45, %r26, 2;
	ld.shared.f32 	%f392, [%r13+1028];
	ld.shared.f32 	%f393, [%r10+1024];
	div.rn.f32 	%f394, %f392, %f393;
	st.shared.f32 	[%r13+1028], %f394;
	@%p45 bra 	$L__BB0_69;
	add.s32 	%r392, %r3, 3;
	ld.shared.f32 	%f395, [%r13+1032];
	ld.shared.f32 	%f396, [%r10+1024];
	div.rn.f32 	%f397, %f395, %f396;
	st.shared.f32 	[%r13+1032], %f397;
$L__BB0_69:
	setp.gt.u32 	%p46, %r27, -4;
	@%p46 bra 	$L__BB0_71;
$L__BB0_70:
	add.s32 	%r338, %r392, %r11;
	shl.b32 	%r339, %r338, 2;
	add.s32 	%r340, %r8, %r339;
	ld.shared.f32 	%f398, [%r340+1024];
	ld.shared.f32 	%f399, [%r10+1024];
	div.rn.f32 	%f400, %f398, %f399;
	st.shared.f32 	[%r340+1024], %f400;
	ld.shared.f32 	%f401, [%r340+1028];
	ld.shared.f32 	%f402, [%r10+1024];
	div.rn.f32 	%f403, %f401, %f402;
	st.shared.f32 	[%r340+1028], %f403;
	ld.shared.f32 	%f404, [%r340+1032];
	ld.shared.f32 	%f405, [%r10+1024];
	div.rn.f32 	%f406, %f404, %f405;
	st.shared.f32 	[%r340+1032], %f406;
	ld.shared.f32 	%f407, [%r340+1036];
	ld.shared.f32 	%f408, [%r10+1024];
	div.rn.f32 	%f409, %f407, %f408;
	st.shared.f32 	[%r340+1036], %f409;
	add.s32 	%r392, %r392, 4;
	setp.ne.s32 	%p47, %r392, %r112;
	@%p47 bra 	$L__BB0_70;
$L__BB0_71:
	setp.ge.s32 	%p48, %r2, %r9;
	bar.sync 	0;
	@%p48 bra 	$L__BB0_91;
	setp.eq.s32 	%p49, %r19, 0;
	shl.b32 	%r89, %r389, 4;
	mov.u32 	%r402, %r2;
	@%p49 bra 	$L__BB0_81;
	div.s32 	%r90, %r2, %r112;
	add.s32 	%r91, %r90, %r89;
	setp.ge.s32 	%p50, %r91, %r111;
	@%p50 bra 	$L__BB0_75;
	rem.s32 	%r341, %r2, %r112;
	mad.lo.s32 	%r342, %r90, %r112, %r341;
	shl.b32 	%r343, %r342, 2;
	add.s32 	%r344, %r8, %r343;
	ld.shared.f32 	%f410, [%r344+1024];
	add.s32 	%r345, %r341, %r5;
	mad.lo.s32 	%r346, %r91, %r112, %r345;
	mul.wide.s32 	%rd46, %r346, 4;
	add.s64 	%rd47, %rd4, %rd46;
	st.global.f32 	[%rd47], %f410;
$L__BB0_75:
	setp.eq.s32 	%p51, %r19, 1;
	mov.u32 	%r402, %r20;
	@%p51 bra 	$L__BB0_81;
	div.s32 	%r92, %r20, %r112;
	add.s32 	%r93, %r92, %r89;
	setp.ge.s32 	%p52, %r93, %r111;
	@%p52 bra 	$L__BB0_78;
	rem.s32 	%r347, %r20, %r112;
	mad.lo.s32 	%r348, %r92, %r112, %r347;
	shl.b32 	%r349, %r348, 2;
	add.s32 	%r350, %r8, %r349;
	ld.shared.f32 	%f411, [%r350+1024];
	add.s32 	%r351, %r347, %r5;
	mad.lo.s32 	%r352, %r93, %r112, %r351;
	mul.wide.s32 	%rd48, %r352, 4;
	add.s64 	%rd49, %rd4, %rd48;
	st.global.f32 	[%rd49], %f411;
$L__BB0_78:
	setp.eq.s32 	%p53, %r19, 2;
	mov.u32 	%r402, %r21;
	@%p53 bra 	$L__BB0_81;
	div.s32 	%r94, %r21, %r112;
	add.s32 	%r95, %r94, %r89;
	setp.ge.s32 	%p54, %r95, %r111;
	mov.u32 	%r402, %r22;
	@%p54 bra 	$L__BB0_81;
	rem.s32 	%r353, %r21, %r112;
	mad.lo.s32 	%r354, %r94, %r112, %r353;
	shl.b32 	%r355, %r354, 2;
	add.s32 	%r356, %r8, %r355;
	ld.shared.f32 	%f412, [%r356+1024];
	add.s32 	%r357, %r353, %r5;
	mad.lo.s32 	%r358, %r95, %r112, %r357;
	mul.wide.s32 	%rd50, %r358, 4;
	add.s64 	%rd51, %rd4, %rd50;
	st.global.f32 	[%rd51], %f412;
	mov.u32 	%r402, %r22;
$L__BB0_81:
	setp.lt.u32 	%p55, %r15, 768;
	@%p55 bra 	$L__BB0_91;
$L__BB0_82:
	div.s32 	%r98, %r402, %r112;
	add.s32 	%r99, %r98, %r89;
	setp.ge.s32 	%p56, %r99, %r111;
	@%p56 bra 	$L__BB0_84;
	rem.s32 	%r359, %r402, %r112;
	mad.lo.s32 	%r360, %r98, %r112, %r359;
	shl.b32 	%r361, %r360, 2;
	add.s32 	%r362, %r8, %r361;
	ld.shared.f32 	%f413, [%r362+1024];
	add.s32 	%r363, %r359, %r5;
	mad.lo.s32 	%r364, %r99, %r112, %r363;
	mul.wide.s32 	%rd52, %r364, 4;
	add.s64 	%rd53, %rd4, %rd52;
	st.global.f32 	[%rd53], %f413;
$L__BB0_84:
	add.s32 	%r100, %r402, 256;
	div.s32 	%r101, %r100, %r112;
	add.s32 	%r102, %r101, %r89;
	setp.ge.s32 	%p57, %r102, %r111;
	@%p57 bra 	$L__BB0_86;
	rem.s32 	%r365, %r100, %r112;
	mad.lo.s32 	%r366, %r101, %r112, %r365;
	shl.b32 	%r367, %r366, 2;
	add.s32 	%r368, %r8, %r367;
	ld.shared.f32 	%f414, [%r368+1024];
	add.s32 	%r369, %r365, %r5;
	mad.lo.s32 	%r370, %r102, %r112, %r369;
	mul.wide.s32 	%rd54, %r370, 4;
	add.s64 	%rd55, %rd4, %rd54;
	st.global.f32 	[%rd55], %f414;
$L__BB0_86:
	add.s32 	%r103, %r402, 512;
	div.s32 	%r104, %r103, %r112;
	add.s32 	%r105, %r104, %r89;
	setp.ge.s32 	%p58, %r105, %r111;
	@%p58 bra 	$L__BB0_88;
	rem.s32 	%r371, %r103, %r112;
	mad.lo.s32 	%r372, %r104, %r112, %r371;
	shl.b32 	%r373, %r372, 2;
	add.s32 	%r374, %r8, %r373;
	ld.shared.f32 	%f415, [%r374+1024];
	add.s32 	%r375, %r371, %r5;
	mad.lo.s32 	%r376, %r105, %r112, %r375;
	mul.wide.s32 	%rd56, %r376, 4;
	add.s64 	%rd57, %rd4, %rd56;
	st.global.f32 	[%rd57], %f415;
$L__BB0_88:
	add.s32 	%r106, %r402, 768;
	div.s32 	%r107, %r106, %r112;
	add.s32 	%r108, %r107, %r89;
	setp.ge.s32 	%p59, %r108, %r111;
	@%p59 bra 	$L__BB0_90;
	rem.s32 	%r377, %r106, %r112;
	mad.lo.s32 	%r378, %r107, %r112, %r377;
	shl.b32 	%r379, %r378, 2;
	add.s32 	%r380, %r8, %r379;
	ld.shared.f32 	%f416, [%r380+1024];
	add.s32 	%r381, %r377, %r5;
	mad.lo.s32 	%r382, %r108, %r112, %r381;
	mul.wide.s32 	%rd58, %r382, 4;
	add.s64 	%rd59, %rd4, %rd58;
	st.global.f32 	[%rd59], %f416;
$L__BB0_90:
	add.s32 	%r402, %r402, 1024;
	setp.lt.s32 	%p60, %r402, %r9;
	@%p60 bra 	$L__BB0_82;
$L__BB0_91:
	setp.ne.s32 	%p61, %r3, 0;
	@%p61 bra 	$L__BB0_93;
	ld.shared.f32 	%f417, [%r10+1024];
	setp.lt.f32 	%p62, %f417, 0f00800000;
	mul.f32 	%f418, %f417, 0f4B000000;
	selp.f32 	%f419, %f418, %f417, %p62;
	selp.f32 	%f420, 0fC1B80000, 0f00000000, %p62;
	mov.b32 	%r383, %f419;
	add.s32 	%r384, %r383, -1059760811;
	and.b32  	%r385, %r384, -8388608;
	sub.s32 	%r386, %r383, %r385;
	mov.b32 	%f421, %r386;
	cvt.rn.f32.s32 	%f422, %r385;
	fma.rn.f32 	%f423, %f422, 0f34000000, %f420;
	add.f32 	%f424, %f421, 0fBF800000;
	fma.rn.f32 	%f425, %f424, 0fBE055027, 0f3E1039F6;
	fma.rn.f32 	%f426, %f425, %f424, 0fBDF8CDCC;
	fma.rn.f32 	%f427, %f426, %f424, 0f3E0F2955;
	fma.rn.f32 	%f428, %f427, %f424, 0fBE2AD8B9;
	fma.rn.f32 	%f429, %f428, %f424, 0f3E4CED0B;
	fma.rn.f32 	%f430, %f429, %f424, 0fBE7FFF22;
	fma.rn.f32 	%f431, %f430, %f424, 0f3EAAAA78;
	fma.rn.f32 	%f432, %f431, %f424, 0fBF000000;
	mul.f32 	%f433, %f424, %f432;
	fma.rn.f32 	%f434, %f433, %f424, %f424;
	fma.rn.f32 	%f435, %f423, 0f3F317218, %f434;
	setp.gt.u32 	%p63, %r383, 2139095039;
	fma.rn.f32 	%f436, %f419, 0f7F800000, 0f7F800000;
	selp.f32 	%f437, %f436, %f435, %p63;
	setp.eq.f32 	%p64, %f419, 0f00000000;
	selp.f32 	%f438, 0fFF800000, %f437, %p64;
	ld.shared.f32 	%f439, [%r10+1088];
	add.f32 	%f440, %f439, %f438;
	shl.b32 	%r387, %r389, 4;
	add.s32 	%r388, %r14, %r387;
	mul.wide.s32 	%rd60, %r388, 4;
	add.s64 	%rd61, %rd5, %rd60;
	st.global.f32 	[%rd61], %f440;
$L__BB0_93:
	bar.sync 	0;
	add.s32 	%r389, %r389, 1;
	setp.ne.s32 	%p65, %r389, %r113;
	@%p65 bra 	$L__BB0_2;
$L__BB0_94:
	ret;

}


// ===== COMPILED SASS (sm_100) =====

	.target	sm_100

	.elftype	@"ET_EXEC"


//--------------------- .note.nv.tkinfo           --------------------------
	.section	.note.nv.tkinfo,"",@"SHT_NOTE"
	.sectionflags	@"SHF_NOTE_NV_TKINFO"
	.tkinfo
        /*0018*/ 	.word	0x00000002
        /*0030*/ 	.string	""
        /*0030*/ 	.string	"ptxas"
        /*0030*/ 	.string	"Cuda compilation tools, release 13.0, V13.0.88"
        /*0030*/ 	.string	"Build cuda_13.0.r13.0/compiler.36424714_0"
        /*0030*/ 	.string	"-arch sm_100 -m 64 "



//--------------------- .note.nv.cuinfo           --------------------------
	.section	.note.nv.cuinfo,"",@"SHT_NOTE"
	.sectionflags	@"SHF_NOTE_NV_CUINFO"
        /*0018*/ 	.short	0x0002
        /*001a*/ 	.short	0x0064
        /*001c*/ 	.short	0x0082
	.zero		2


//--------------------- .nv.info                  --------------------------
	.section	.nv.info,"",@"SHT_CUDA_INFO"
	.align	4


	//----- nvinfo : EIATTR_REGCOUNT
	.align		4
        /*0000*/ 	.byte	0x04, 0x2f
        /*0002*/ 	.short	(.L_1 - .L_0)
	.align		4
.L_0:
        /*0004*/ 	.word	index@(_Z17flash_attn_kernelILi16ELi16EEvPfS0_S0_iiiifS0_S0_)
        /*0008*/ 	.word	0x00000028


	//----- nvinfo : EIATTR_FRAME_SIZE
	.align		4
.L_1:
        /*000c*/ 	.byte	0x04, 0x11
        /*000e*/ 	.short	(.L_3 - .L_2)
	.align		4
.L_2:
        /*0010*/ 	.word	index@($__internal_0_$__cuda_sm3x_div_rn_noftz_f32_slowpath)
        /*0014*/ 	.word	0x00000000


	//----- nvinfo : EIATTR_FRAME_SIZE
	.align		4
.L_3:
        /*0018*/ 	.byte	0x04, 0x11
        /*001a*/ 	.short	(.L_5 - .L_4)
	.align		4
.L_4:
        /*001c*/ 	.word	index@(_Z17flash_attn_kernelILi16ELi16EEvPfS0_S0_iiiifS0_S0_)
        /*0020*/ 	.word	0x00000000


	//----- nvinfo : EIATTR_MIN_STACK_SIZE
	.align		4
.L_5:
        /*0024*/ 	.byte	0x04, 0x12
        /*0026*/ 	.short	(.L_7 - .L_6)
	.align		4
.L_6:
        /*0028*/ 	.word	index@(_Z17flash_attn_kernelILi16ELi16EEvPfS0_S0_iiiifS0_S0_)
        /*002c*/ 	.word	0x00000000
.L_7:


//--------------------- .nv.compat                --------------------------
	.section	.nv.compat,"",@"SHT_CUDA_COMPAT_INFO"
	.align	4
        /*0000*/ 	.byte	0x02, 0x09, 0x00, 0x00, 0x02, 0x02, 0x01, 0x00, 0x02, 0x05, 0x05, 0x00, 0x03, 0x07, 0x01, 0x01
        /*0010*/ 	.byte	0x02, 0x03, 0x00, 0x00, 0x02, 0x06, 0x01, 0x00, 0x04, 0x0b, 0x08, 0x00, 0x01, 0x00, 0x00, 0x00
        /*0020*/ 	.byte	0x00, 0x00, 0x00, 0x00


//--------------------- .nv.info._Z17flash_attn_kernelILi16ELi16EEvPfS0_S0_iiiifS0_S0_ --------------------------
	.section	.nv.info._Z17flash_attn_kernelILi16ELi16EEvPfS0_S0_iiiifS0_S0_,"",@"SHT_CUDA_INFO"
	.sectionflags	@""
	.align	4


	//----- nvinfo : EIATTR_CUDA_API_VERSION
	.align		4
        /*0000*/ 	.byte	0x04, 0x37
        /*0002*/ 	.short	(.L_9 - .L_8)
.L_8:
        /*0004*/ 	.word	0x00000082


	//----- nvinfo : EIATTR_KPARAM_INFO
	.align		4
.L_9:
        /*0008*/ 	.byte	0x04, 0x17
        /*000a*/ 	.short	(.L_11 - .L_10)
.L_10:
        /*000c*/ 	.word	0x00000000
        /*0010*/ 	.short	0x0009
        /*0012*/ 	.short	0x0038
        /*0014*/ 	.byte	0x00, 0xf5, 0x21, 0x00


	//----- nvinfo : EIATTR_KPARAM_INFO
	.align		4
.L_11:
        /*0018*/ 	.byte	0x04, 0x17
        /*001a*/ 	.short	(.L_13 - .L_12)
.L_12:
        /*001c*/ 	.word	0x00000000
        /*0020*/ 	.short	0x0008
        /*0022*/ 	.short	0x0030
        /*0024*/ 	.byte	0x00, 0xf5, 0x21, 0x00


	//----- nvinfo : EIATTR_KPARAM_INFO
	.align		4
.L_13:
        /*0028*/ 	.byte	0x04, 0x17
        /*002a*/ 	.short	(.L_15 - .L_14)
.L_14:
        /*002c*/ 	.word	0x00000000
        /*0030*/ 	.short	0x0007
        /*0032*/ 	.short	0x0028
        /*0034*/ 	.byte	0x00, 0xf0, 0x11, 0x00


	//----- nvinfo : EIATTR_KPARAM_INFO
	.align		4
.L_15:
        /*0038*/ 	.byte	0x04, 0x17
        /*003a*/ 	.short	(.L_17 - .L_16)
.L_16:
        /*003c*/ 	.word	0x00000000
        /*0040*/ 	.short	0x0006
        /*0042*/ 	.short	0x0024
        /*0044*/ 	.byte	0x00, 0xf0, 0x11, 0x00


	//----- nvinfo : EIATTR_KPARAM_INFO
	.align		4
.L_17:
        /*0048*/ 	.byte	0x04, 0x17
        /*004a*/ 	.short	(.L_19 - .L_18)
.L_18:
        /*004c*/ 	.word	0x00000000
        /*0050*/ 	.short	0x0005
        /*0052*/ 	.short	0x0020
        /*0054*/ 	.byte	0x00, 0xf0, 0x11, 0x00


	//----- nvinfo : EIATTR_KPARAM_INFO
	.align		4
.L_19:
        /*0058*/ 	.byte	0x04, 0x17
        /*005a*/ 	.short	(.L_21 - .L_20)
.L_20:
        /*005c*/ 	.word	0x00000000
        /*0060*/ 	.short	0x0004
        /*0062*/ 	.short	0x001c
        /*0064*/ 	.byte	0x00, 0xf0, 0x11, 0x00


	//----- nvinfo : EIATTR_KPARAM_INFO
	.align		4
.L_21:
        /*0068*/ 	.byte	0x04, 0x17
        /*006a*/ 	.short	(.L_23 - .L_22)
.L_22:
        /*006c*/ 	.word	0x00000000
        /*0070*/ 	.short	0x0003
        /*0072*/ 	.short	0x0018
        /*0074*/ 	.byte	0x00, 0xf0, 0x11, 0x00


	//----- nvinfo : EIATTR_KPARAM_INFO
	.align		4
.L_23:
        /*0078*/ 	.byte	0x04, 0x17
        /*007a*/ 	.short	(.L_25 - .L_24)
.L_24:
        /*007c*/ 	.word	0x00000000
        /*0080*/ 	.short	0x0002
        /*0082*/ 	.short	0x0010
        /*0084*/ 	.byte	0x00, 0xf5, 0x21, 0x00


	//----- nvinfo : EIATTR_KPARAM_INFO
	.align		4
.L_25:
        /*0088*/ 	.byte	0x04, 0x17
        /*008a*/ 	.short	(.L_27 - .L_26)
.L_26:
        /*008c*/ 	.word	0x00000000
        /*0090*/ 	.short	0x0001
        /*0092*/ 	.short	0x0008
        /*0094*/ 	.byte	0x00, 0xf5, 0x21, 0x00


	//----- nvinfo : EIATTR_KPARAM_INFO
	.align		4
.L_27:
        /*0098*/ 	.byte	0x04, 0x17
        /*009a*/ 	.short	(.L_29 - .L_28)
.L_28:
        /*009c*/ 	.word	0x00000000
        /*00a0*/ 	.short	0x0000
        /*00a2*/ 	.short	0x0000
        /*00a4*/ 	.byte	0x00, 0xf5, 0x21, 0x00


	//----- nvinfo : EIATTR_SPARSE_MMA_MASK
	.align		4
.L_29:
        /*00a8*/ 	.byte	0x03, 0x50
        /*00aa*/ 	.short	0x0000


	//----- nvinfo : EIATTR_MAXREG_COUNT
	.align		4
        /*00ac*/ 	.byte	0x03, 0x1b
        /*00ae*/ 	.short	0x00ff


	//----- nvinfo : EIATTR_NUM_BARRIERS
	.align		4
        /*00b0*/ 	.byte	0x02, 0x4c
        /*00b2*/ 	.byte	0x01
	.zero		1


	//----- nvinfo : EIATTR_MERCURY_ISA_VERSION
	.align		4
        /*00b4*/ 	.byte	0x03, 0x5f
        /*00b6*/ 	.short	0x0101


	//----- nvinfo : EIATTR_VRC_CTA_INIT_COUNT
	.align		4
        /*00b8*/ 	.byte	0x02, 0x4a
	.zero		1
	.zero		1


	//----- nvinfo : EIATTR_EXIT_INSTR_OFFSETS
	.align		4
        /*00bc*/ 	.byte	0x04, 0x1c
        /*00be*/ 	.short	(.L_31 - .L_30)


	//   ....[0]....
.L_30:
        /*00c0*/ 	.word	0x00000060


	//   ....[1]....
        /*00c4*/ 	.word	0x000062b0


	//----- nvinfo : EIATTR_CRS_STACK_SIZE
	.align		4
.L_31:
        /*00c8*/ 	.byte	0x04, 0x1e
        /*00ca*/ 	.short	(.L_33 - .L_32)
.L_32:
        /*00cc*/ 	.word	0x00000000


	//----- nvinfo : EIATTR_CBANK_PARAM_SIZE
	.align		4
.L_33:
        /*00d0*/ 	.byte	0x03, 0x19
        /*00d2*/ 	.short	0x0040


	//----- nvinfo : EIATTR_PARAM_CBANK
	.align		4
        /*00d4*/ 	.byte	0x04, 0x0a
        /*00d6*/ 	.short	(.L_35 - .L_34)
	.align		4
.L_34:
        /*00d8*/ 	.word	index@(.nv.constant0._Z17flash_attn_kernelILi16ELi16EEvPfS0_S0_iiiifS0_S0_)
        /*00dc*/ 	.short	0x0380
        /*00de*/ 	.short	0x0040


	//----- nvinfo : EIATTR_SW_WAR
	.align		4
.L_35:
        /*00e0*/ 	.byte	0x04, 0x36
        /*00e2*/ 	.short	(.L_37 - .L_36)
.L_36:
        /*00e4*/ 	.word	0x00000008
.L_37:


//--------------------- .nv.callgraph             --------------------------
	.section	.nv.callgraph,"",@"SHT_CUDA_CALLGRAPH"
	.align	4
	.sectionentsize	8
	.align		4
        /*0000*/ 	.word	0x00000000
	.align		4
        /*0004*/ 	.word	0xffffffff
	.align		4
        /*0008*/ 	.word	0x00000000
	.align		4
        /*000c*/ 	.word	0xfffffffe
	.align		4
        /*0010*/ 	.word	0x00000000
	.align		4
        /*0014*/ 	.word	0xfffffffd
	.align		4
        /*0018*/ 	.word	0x00000000
	.align		4
        /*001c*/ 	.word	0xfffffffc


//--------------------- .text._Z17flash_attn_kernelILi16ELi16EEvPfS0_S0_iiiifS0_S0_ --------------------------
	.section	.text._Z17flash_attn_kernelILi16ELi16EEvPfS0_S0_iiiifS0_S0_,"ax",@progbits
	.align	128
        .global         _Z17flash_attn_kernelILi16ELi16EEvPfS0_S0_iiiifS0_S0_
        .type           _Z17flash_attn_kernelILi16ELi16EEvPfS0_S0_iiiifS0_S0_,@function
        .size           _Z17flash_attn_kernelILi16ELi16EEvPfS0_S0_iiiifS0_S0_,(.L_x_97 - _Z17flash_attn_kernelILi16ELi16EEvPfS0_S0_iiiifS0_S0_)
        .other          _Z17flash_attn_kernelILi16ELi16EEvPfS0_S0_iiiifS0_S0_,@"STO_CUDA_ENTRY STV_DEFAULT"
_Z17flash_attn_kernelILi16ELi16EEvPfS0_S0_iiiifS0_S0_:
.text._Z17flash_attn_kernelILi16ELi16EEvPfS0_S0_iiiifS0_S0_:
[----:B------:R-:W-:Y:S08]  /*0000*/  LDC R1, c[0x0][0x37c] ;  /* 0x0000df00ff017b82 */ /* 0x000ff00000000800 */
[----:B------:R-:W0:Y:S01]  /*0010*/  LDC R0, c[0x0][0x3a0] ;  /* 0x0000e800ff007b82 */ /* 0x000e220000000800 */
[----:B------:R-:W1:Y:S07]  /*0020*/  LDCU UR6, c[0x0][0x374] ;  /* 0x00006e80ff0677ac */ /* 0x000e6e0008000800 */
[----:B------:R-:W2:Y:S08]  /*0030*/  S2UR UR4, SR_CTAID.X ;  /* 0x00000000000479c3 */ /* 0x000eb00000002500 */
[----:B------:R-:W3:Y:S01]  /*0040*/  S2UR UR5, SR_CTAID.Y ;  /* 0x00000000000579c3 */ /* 0x000ee20000002600 */
[----:B0-----:R-:W-:-:S13]  /*0050*/  ISETP.GE.AND P0, PT, R0, 0x1, PT ;  /* 0x000000010000780c */ /* 0x001fda0003f06270 */
[----:B-123--:R-:W-:Y:S05]  /*0060*/  @!P0 EXIT ;  /* 0x000000000000894d */ /* 0x00efea0003800000 */
[----:B------:R-:W0:Y:S01]  /*0070*/  S2UR UR7, SR_CgaCtaId ;  /* 0x00000000000779c3 */ /* 0x000e220000008800 */
[----:B------:R-:W1:Y:S01]  /*0080*/  S2R R16, SR_TID.X ;  /* 0x0000000000107919 */ /* 0x000e620000002100 */
[----:B------:R-:W2:Y:S01]  /*0090*/  LDCU UR9, c[0x0][0x39c] ;  /* 0x00007380ff0977ac */ /* 0x000ea20008000800 */
[----:B------:R-:W-:Y:S01]  /*00a0*/  IMAD.MOV.U32 R2, RZ, RZ, RZ ;  /* 0x000000ffff027224 */ /* 0x000fe200078e00ff */
[----:B------:R-:W3:Y:S01]  /*00b0*/  LDCU UR8, c[0x0][0x398] ;  /* 0x00007300ff0877ac */ /* 0x000ee20008000800 */
[----:B------:R-:W-:Y:S01]  /*00c0*/  UIMAD UR4, UR4, UR6, URZ ;  /* 0x00000006040472a4 */ /* 0x000fe2000f8e02ff */
[----:B------:R-:W4:Y:S02]  /*00d0*/  LDCU.64 UR10, c[0x0][0x358] ;  /* 0x00006b00ff0a77ac */ /* 0x000f240008000a00 */
[----:B------:R-:W-:Y:S01]  /*00e0*/  UMOV UR6, 0x400 ;  /* 0x0000040000067882 */ /* 0x000fe20000000000 */
[----:B--2---:R-:W-:Y:S02]  /*00f0*/  USHF.L.U32 UR14, UR9, 0x4, URZ ;  /* 0x00000004090e7899 */ /* 0x004fe400080006ff */
[----:B------:R-:W-:-:S02]  /*0100*/  ULOP3.LUT UR15, UR9, 0x7, URZ, 0xc0, !UPT ;  /* 0x00000007090f7892 */ /* 0x000fc4000f8ec0ff */
[----:B0-----:R-:W-:Y:S02]  /*0110*/  ULEA UR6, UR7, UR6, 0x18 ;  /* 0x0000000607067291 */ /* 0x001fe4000f8ec0ff */
[----:B---3--:R-:W-:Y:S02]  /*0120*/  UIMAD UR5, UR5, UR8, URZ ;  /* 0x00000008050572a4 */ /* 0x008fe4000f8e02ff */
[----:B------:R-:W-:Y:S02]  /*0130*/  ULEA UR6, UR9, UR6, 0x6 ;  /* 0x0000000609067291 */ /* 0x000fe4000f8e30ff */
[----:B------:R-:W-:Y:S02]  /*0140*/  UIMAD UR5, UR4, UR8, UR5 ;  /* 0x00000008040572a4 */ /* 0x000fe4000f8e0205 */
[----:B------:R-:W-:Y:S01]  /*0150*/  ULEA UR12, UR9, UR6, 0x6 ;  /* 0x00000006090c7291 */ /* 0x000fe2000f8e30ff */
[C---:B-1----:R-:W-:Y:S01]  /*0160*/  LOP3.LUT R0, R16.reuse, 0xf, RZ, 0xc0, !PT ;  /* 0x0000000f10007812 */ /* 0x042fe200078ec0ff */
[----:B------:R-:W-:Y:S01]  /*0170*/  ULOP3.LUT UR16, UR9, 0x3, URZ, 0xc0, !UPT ;  /* 0x0000000309107892 */ /* 0x000fe2000f8ec0ff */
[----:B------:R-:W-:Y:S01]  /*0180*/  SHF.R.U32.HI R3, RZ, 0x4, R16 ;  /* 0x00000004ff037819 */ /* 0x000fe20000011610 */
[----:B------:R-:W-:Y:S01]  /*0190*/  ULEA UR13, UR9, UR12, 0x6 ;  /* 0x0000000c090d7291 */ /* 0x000fe2000f8e30ff */
[----:B------:R-:W-:Y:S01]  /*01a0*/  IMAD.SHL.U32 R16, R16, 0x4, RZ ;  /* 0x0000000410107824 */ /* 0x000fe200078e00ff */
[----:B------:R-:W-:-:S02]  /*01b0*/  ULOP3.LUT UR7, UR9, 0x7ffffff8, URZ, 0xc0, !UPT ;  /* 0x7ffffff809077892 */ /* 0x000fc4000f8ec0ff */
[----:B------:R-:W-:Y:S02]  /*01c0*/  ULEA UR4, UR9, UR13, 0x6 ;  /* 0x0000000d09047291 */ /* 0x000fe4000f8e30ff */
[----:B------:R-:W-:Y:S01]  /*01d0*/  IMAD R0, R3, UR9, R0 ;  /* 0x0000000903007c24 */ /* 0x000fe2000f8e0200 */
[----:B------:R-:W-:-:S04]  /*01e0*/  LOP3.LUT R16, R16, 0xfc0, RZ, 0xc0, !PT ;  /* 0x00000fc010107812 */ /* 0x000fc800078ec0ff */
[----:B------:R-:W-:Y:S02]  /*01f0*/  LEA R17, R0, UR13, 0x2 ;  /* 0x0000000d00117c11 */ /* 0x000fe4000f8e10ff */
[----:B----4-:R-:W-:-:S07]  /*0200*/  LEA R18, R3, UR4, 0x2 ;  /* 0x0000000403127c11 */ /* 0x010fce000f8e10ff */
.L_x_84:
[----:B0-----:R-:W0:Y:S01]  /*0210*/  S2R R0, SR_TID.X ;  /* 0x0000000000007919 */ /* 0x001e220000002100 */
[----:B------:R-:W-:Y:S01]  /*0220*/  BSSY.RECONVERGENT B0, `(.L_x_0) ;  /* 0x0000141000007945 */ /* 0x000fe20003800200 */
[----:B0-----:R-:W-:-:S13]  /*0230*/  ISETP.GE.AND P0, PT, R0, UR14, PT ;  /* 0x0000000e00007c0c */ /* 0x001fda000bf06270 */
[----:B-1234-:R-:W-:Y:S05]  /*0240*/  @P0 BRA `(.L_x_1) ;  /* 0x0000001000f80947 */ /* 0x01efea0003800000 */
[----:B------:R-:W-:Y:S01]  /*0250*/  LOP3.LUT R4, RZ, R0, RZ, 0x33, !PT ;  /* 0x00000000ff047212 */ /* 0x000fe200078e33ff */
[----:B------:R-:W-:Y:S01]  /*0260*/  BSSY.RECONVERGENT B1, `(.L_x_2) ;  /* 0x000008b000017945 */ /* 0x000fe20003800200 */
[----:B------:R-:W-:Y:S02]  /*0270*/  IMAD.MOV.U32 R3, RZ, RZ, R0 ;  /* 0x000000ffff037224 */ /* 0x000fe400078e0000 */
[----:B------:R-:W-:-:S04]  /*0280*/  IADD3 R4, PT, PT, R4, UR14, RZ ;  /* 0x0000000e04047c10 */ /* 0x000fc8000fffe0ff */
[----:B------:R-:W-:-:S04]  /*0290*/  LEA.HI R12, R4, 0x1, RZ, 0x18 ;  /* 0x00000001040c7811 */ /* 0x000fc800078fc0ff */
[----:B------:R-:W-:-:S04]  /*02a0*/  LOP3.LUT R12, R12, 0x3, RZ, 0xc0, !PT ;  /* 0x000000030c0c7812 */ /* 0x000fc800078ec0ff */
[----:B------:R-:W-:-:S13]  /*02b0*/  ISETP.NE.AND P0, PT, R12, RZ, PT ;  /* 0x000000ff0c00720c */ /* 0x000fda0003f05270 */
[----:B------:R-:W-:Y:S05]  /*02c0*/  @!P0 BRA `(.L_x_3) ;  /* 0x0000000800108947 */ /* 0x000fea0003800000 */
[----:B------:R-:W0:Y:S01]  /*02d0*/  LDC R5, c[0x0][0x39c] ;  /* 0x0000e700ff057b82 */ /* 0x000e220000000800 */
[----:B------:R-:W-:Y:S01]  /*02e0*/  IMAD.MOV.U32 R10, RZ, RZ, RZ ;  /* 0x000000ffff0a7224 */ /* 0x000fe200078e00ff */
[----:B------:R-:W-:Y:S01]  /*02f0*/  IABS R13, R0 ;  /* 0x00000000000d7213 */ /* 0x000fe20000000000 */
[----:B------:R-:W-:Y:S01]  /*0300*/  BSSY.RECONVERGENT B2, `(.L_x_4) ;  /* 0x0000030000027945 */ /* 0x000fe20003800200 */
[----:B------:R-:W-:Y:S02]  /*0310*/  ISETP.NE.AND P3, PT, R12, 0x1, PT ;  /* 0x000000010c00780c */ /* 0x000fe40003f65270 */
[-C--:B0-----:R-:W-:Y:S02]  /*0320*/  IABS R8, R5.reuse ;  /* 0x0000000500087213 */ /* 0x081fe40000000000 */
[----:B------:R-:W-:Y:S02]  /*0330*/  LOP3.LUT R9, RZ, R5, RZ, 0x33, !PT ;  /* 0x00000005ff097212 */ /* 0x000fe400078e33ff */
[----:B------:R-:W0:Y:S08]  /*0340*/  I2F.RP R3, R8 ;  /* 0x0000000800037306 */ /* 0x000e300000209400 */
[----:B0-----:R-:W0:Y:S02]  /*0350*/  MUFU.RCP R3, R3 ;  /* 0x0000000300037308 */ /* 0x001e240000001000 */
[----:B0-----:R-:W-:-:S06]  /*0360*/  VIADD R11, R3, 0xffffffe ;  /* 0x0ffffffe030b7836 */ /* 0x001fcc0000000000 */
[----:B------:R-:W0:Y:S02]  /*0370*/  F2I.FTZ.U32.TRUNC.NTZ R11, R11 ;  /* 0x0000000b000b7305 */ /* 0x000e24000021f000 */
[----:B0-----:R-:W-:-:S05]  /*0380*/  IADD3 R7, PT, PT, RZ, -R11, RZ ;  /* 0x8000000bff077210 */ /* 0x001fca0007ffe0ff */
[----:B------:R-:W-:-:S04]  /*0390*/  IMAD R7, R7, R8, RZ ;  /* 0x0000000807077224 */ /* 0x000fc800078e02ff */
[----:B------:R-:W-:Y:S02]  /*03a0*/  IMAD.HI.U32 R10, R11, R7, R10 ;  /* 0x000000070b0a7227 */ /* 0x000fe400078e000a */
[----:B------:R-:W0:Y:S04]  /*03b0*/  LDC R11, c[0x0][0x398] ;  /* 0x0000e600ff0b7b82 */ /* 0x000e280000000800 */
[----:B------:R-:W-:-:S04]  /*03c0*/  IMAD.HI.U32 R6, R10, R13, RZ ;  /* 0x0000000d0a067227 */ /* 0x000fc800078e00ff */
[----:B------:R-:W-:-:S04]  /*03d0*/  IMAD.MOV R3, RZ, RZ, -R6 ;  /* 0x000000ffff037224 */ /* 0x000fc800078e0a06 */
[----:B------:R-:W-:Y:S01]  /*03e0*/  IMAD R13, R8, R3, R13 ;  /* 0x00000003080d7224 */ /* 0x000fe200078e020d */
[----:B------:R-:W-:-:S04]  /*03f0*/  LOP3.LUT R3, R0, R5, RZ, 0x3c, !PT ;  /* 0x0000000500037212 */ /* 0x000fc800078e3cff */
[----:B------:R-:W-:Y:S02]  /*0400*/  ISETP.GT.U32.AND P1, PT, R8, R13, PT ;  /* 0x0000000d0800720c */ /* 0x000fe40003f24070 */
[----:B------:R-:W-:Y:S01]  /*0410*/  ISETP.GE.AND P2, PT, R3, RZ, PT ;  /* 0x000000ff0300720c */ /* 0x000fe20003f46270 */
[----:B------:R-:W-:-:S10]  /*0420*/  VIADD R3, R0, 0x100 ;  /* 0x0000010000037836 */ /* 0x000fd40000000000 */
[----:B------:R-:W-:Y:S01]  /*0430*/  @!P1 IADD3 R13, PT, PT, R13, -R8, RZ ;  /* 0x800000080d0d9210 */ /* 0x000fe20007ffe0ff */
[----:B------:R-:W-:-:S03]  /*0440*/  @!P1 VIADD R6, R6, 0x1 ;  /* 0x0000000106069836 */ /* 0x000fc60000000000 */
[----:B------:R-:W-:-:S13]  /*0450*/  ISETP.GE.U32.AND P0, PT, R13, R8, PT ;  /* 0x000000080d00720c */ /* 0x000fda0003f06070 */
[----:B------:R-:W-:Y:S01]  /*0460*/  @P0 VIADD R6, R6, 0x1 ;  /* 0x0000000106060836 */ /* 0x000fe20000000000 */
[----:B------:R-:W-:-:S04]  /*0470*/  ISETP.NE.AND P0, PT, R5, RZ, PT ;  /* 0x000000ff0500720c */ /* 0x000fc80003f05270 */
[----:B------:R-:W-:-:S04]  /*0480*/  @!P2 IADD3 R6, PT, PT, -R6, RZ, RZ ;  /* 0x000000ff0606a210 */ /* 0x000fc80007ffe1ff */
[----:B------:R-:W-:-:S05]  /*0490*/  SEL R15, R9, R6, !P0 ;  /* 0x00000006090f7207 */ /* 0x000fca0004000000 */
[----:B------:R-:W-:-:S05]  /*04a0*/  IMAD R22, R2, 0x10, R15 ;  /* 0x0000001002167824 */ /* 0x000fca00078e020f */
[----:B0-----:R-:W-:-:S13]  /*04b0*/  ISETP.GE.AND P1, PT, R22, R11, PT ;  /* 0x0000000b1600720c */ /* 0x001fda0003f26270 */
[----:B------:R-:W-:Y:S05]  /*04c0*/  @P1 BRA `(.L_x_5) ;  /* 0x00000000004c1947 */ /* 0x000fea0003800000 */
[----:B------:R-:W-:Y:S01]  /*04d0*/  ISETP.GE.AND P2, PT, R0, RZ, PT ;  /* 0x000000ff0000720c */ /* 0x000fe20003f46270 */
[----:B------:R-:W0:Y:S01]  /*04e0*/  LDC.64 R6, c[0x0][0x380] ;  /* 0x0000e000ff067b82 */ /* 0x000e220000000a00 */
[----:B------:R-:W-:Y:S02]  /*04f0*/  ISETP.GT.U32.AND P1, PT, R8, R13, PT ;  /* 0x0000000d0800720c */ /* 0x000fe40003f24070 */
[----:B------:R-:W-:-:S04]  /*0500*/  IADD3 R14, PT, PT, R13, -R8, RZ ;  /* 0x800000080d0e7210 */ /* 0x000fc80007ffe0ff */
[----:B------:R-:W-:-:S05]  /*0510*/  SEL R14, R14, R13, !P1 ;  /* 0x0000000d0e0e7207 */ /* 0x000fca0004800000 */
[----:B------:R-:W-:-:S05]  /*0520*/  @!P2 IMAD.MOV R14, RZ, RZ, -R14 ;  /* 0x000000ffff0ea224 */ /* 0x000fca00078e0a0e */
[----:B------:R-:W-:-:S05]  /*0530*/  SEL R14, R9, R14, !P0 ;  /* 0x0000000e090e7207 */ /* 0x000fca0004000000 */
[----:B------:R-:W-:-:S04]  /*0540*/  IMAD R20, R5, UR5, R14 ;  /* 0x0000000505147c24 */ /* 0x000fc8000f8e020e */
[----:B------:R-:W-:-:S04]  /*0550*/  IMAD R13, R22, R5, R20 ;  /* 0x00000005160d7224 */ /* 0x000fc800078e0214 */
[----:B0-----:R-:W-:-:S06]  /*0560*/  IMAD.WIDE R6, R13, 0x4, R6 ;  /* 0x000000040d067825 */ /* 0x001fcc00078e0206 */
[----:B------:R-:W2:Y:S01]  /*0570*/  LDG.E R6, desc[UR10][R6.64] ;  /* 0x0000000a06067981 */ /* 0x000ea2000c1e1900 */
[----:B------:R-:W0:Y:S01]  /*0580*/  S2UR UR8, SR_CgaCtaId ;  /* 0x00000000000879c3 */ /* 0x000e220000008800 */
[----:B------:R-:W-:Y:S01]  /*0590*/  UMOV UR4, 0x400 ;  /* 0x0000040000047882 */ /* 0x000fe20000000000 */
[----:B------:R-:W-:Y:S01]  /*05a0*/  IMAD R14, R15, R5, R14 ;  /* 0x000000050f0e7224 */ /* 0x000fe200078e020e */
[----:B0-----:R-:W-:-:S06]  /*05b0*/  ULEA UR4, UR8, UR4, 0x18 ;  /* 0x0000000408047291 */ /* 0x001fcc000f8ec0ff */
[C---:B------:R-:W-:Y:S02]  /*05c0*/  LEA R13, R14.reuse, UR4, 0x2 ;  /* 0x000000040e0d7c11 */ /* 0x040fe4000f8e10ff */
[----:B------:R-:W-:-:S03]  /*05d0*/  LEA R14, R14, UR13, 0x2 ;  /* 0x0000000d0e0e7c11 */ /* 0x000fc6000f8e10ff */
[----:B--2---:R0:W-:Y:S04]  /*05e0*/  STS [R13], R6 ;  /* 0x000000060d007388 */ /* 0x0041e80000000800 */
[----:B------:R0:W-:Y:S02]  /*05f0*/  STS [R14+0x400], RZ ;  /* 0x000400ff0e007388 */ /* 0x0001e40000000800 */
.L_x_5:
[----:B------:R-:W-:Y:S05]  /*0600*/  BSYNC.RECONVERGENT B2 ;  /* 0x0000000000027941 */ /* 0x000fea0003800200 */
.L_x_4:
[----:B------:R-:W-:Y:S05]  /*0610*/  @!P3 BRA `(.L_x_3) ;  /* 0x00000004003cb947 */ /* 0x000fea0003800000 */
[----:B0-----:R-:W-:Y:S01]  /*0620*/  IABS R13, R3 ;  /* 0x00000003000d7213 */ /* 0x001fe20000000000 */
[----:B------:R-:W-:Y:S04]  /*0630*/  BSSY.RECONVERGENT B2, `(.L_x_6) ;  /* 0x0000025000027945 */ /* 0x000fe80003800200 */
[----:B------:R-:W-:-:S04]  /*0640*/  IMAD.HI.U32 R6, R10, R13, RZ ;  /* 0x0000000d0a067227 */ /* 0x000fc800078e00ff */
[----:B------:R-:W-:-:S04]  /*0650*/  IMAD.MOV R7, RZ, RZ, -R6 ;  /* 0x000000ffff077224 */ /* 0x000fc800078e0a06 */
[----:B------:R-:W-:Y:S01]  /*0660*/  IMAD R13, R8, R7, R13 ;  /* 0x00000007080d7224 */ /* 0x000fe200078e020d */
[----:B------:R-:W-:-:S04]  /*0670*/  LOP3.LUT R7, R3, R5, RZ, 0x3c, !PT ;  /* 0x0000000503077212 */ /* 0x000fc800078e3cff */
[----:B------:R-:W-:Y:S02]  /*0680*/  ISETP.GT.U32.AND P2, PT, R8, R13, PT ;  /* 0x0000000d0800720c */ /* 0x000fe40003f44070 */
[----:B------:R-:W-:-:S11]  /*0690*/  ISETP.GE.AND P3, PT, R7, RZ, PT ;  /* 0x000000ff0700720c */ /* 0x000fd60003f66270 */
[----:B------:R-:W-:Y:S01]  /*06a0*/  @!P2 IADD3 R13, PT, PT, R13, -R8, RZ ;  /* 0x800000080d0da210 */ /* 0x000fe20007ffe0ff */
[----:B------:R-:W-:-:S03]  /*06b0*/  @!P2 VIADD R6, R6, 0x1 ;  /* 0x000000010606a836 */ /* 0x000fc60000000000 */
[----:B------:R-:W-:-:S13]  /*06c0*/  ISETP.GE.U32.AND P1, PT, R13, R8, PT ;  /* 0x000000080d00720c */ /* 0x000fda0003f26070 */
[----:B------:R-:W-:-:S05]  /*06d0*/  @P1 VIADD R6, R6, 0x1 ;  /* 0x0000000106061836 */ /* 0x000fca0000000000 */
[----:B------:R-:W-:Y:S02]  /*06e0*/  @!P3 IADD3 R6, PT, PT, -R6, RZ, RZ ;  /* 0x000000ff0606b210 */ /* 0x000fe40007ffe1ff */
[----:B------:R-:W-:Y:S01]  /*06f0*/  ISETP.NE.AND P3, PT, R12, 0x2, PT ;  /* 0x000000020c00780c */ /* 0x000fe20003f65270 */
[----:B------:R-:W-:Y:S01]  /*0700*/  VIADD R12, R0, 0x200 ;  /* 0x00000200000c7836 */ /* 0x000fe20000000000 */
[----:B------:R-:W-:-:S05]  /*0710*/  SEL R15, R9, R6, !P0 ;  /* 0x00000006090f7207 */ /* 0x000fca0004000000 */
[----:B------:R-:W-:-:S05]  /*0720*/  IMAD R22, R2, 0x10, R15 ;  /* 0x0000001002167824 */ /* 0x000fca00078e020f */
[----:B------:R-:W-:-:S13]  /*0730*/  ISETP.GE.AND P1, PT, R22, R11, PT ;  /* 0x0000000b1600720c */ /* 0x000fda0003f26270 */
        /* <DEDUP_REMOVED lines=20> */
.L_x_7:
[----:B------:R-:W-:Y:S05]  /*0880*/  BSYNC.RECONVERGENT B2 ;  /* 0x0000000000027941 */ /* 0x000fea0003800200 */
.L_x_6:
[----:B0-----:R-:W-:Y:S01]  /*0890*/  IMAD.MOV.U32 R3, RZ, RZ, R12 ;  /* 0x000000ffff037224 */ /* 0x001fe200078e000c */
[----:B------:R-:W-:Y:S06]  /*08a0*/  @!P3 BRA `(.L_x_3) ;  /* 0x000000000098b947 */ /* 0x000fec0003800000 */
[----:B------:R-:W-:-:S05]  /*08b0*/  IABS R13, R12 ;  /* 0x0000000c000d7213 */ /* 0x000fca0000000000 */
[----:B------:R-:W-:-:S05]  /*08c0*/  IMAD.HI.U32 R10, R10, R13, RZ ;  /* 0x0000000d0a0a7227 */ /* 0x000fca00078e00ff */
[----:B------:R-:W-:-:S05]  /*08d0*/  IADD3 R3, PT, PT, -R10, RZ, RZ ;  /* 0x000000ff0a037210 */ /* 0x000fca0007ffe1ff */
[----:B------:R-:W-:Y:S01]  /*08e0*/  IMAD R13, R8, R3, R13 ;  /* 0x00000003080d7224 */ /* 0x000fe200078e020d */
[----:B------:R-:W-:-:S04]  /*08f0*/  LOP3.LUT R3, R12, R5, RZ, 0x3c, !PT ;  /* 0x000000050c037212 */ /* 0x000fc800078e3cff */
[----:B------:R-:W-:Y:S02]  /*0900*/  ISETP.GT.U32.AND P2, PT, R8, R13, PT ;  /* 0x0000000d0800720c */ /* 0x000fe40003f44070 */
[----:B------:R-:W-:-:S11]  /*0910*/  ISETP.GE.AND P3, PT, R3, RZ, PT ;  /* 0x000000ff0300720c */ /* 0x000fd60003f66270 */
[----:B------:R-:W-:Y:S02]  /*0920*/  @!P2 IMAD.IADD R13, R13, 0x1, -R8 ;  /* 0x000000010d0da824 */ /* 0x000fe400078e0a08 */
[----:B------:R-:W-:-:S03]  /*0930*/  @!P2 VIADD R10, R10, 0x1 ;  /* 0x000000010a0aa836 */ /* 0x000fc60000000000 */
[----:B------:R-:W-:-:S13]  /*0940*/  ISETP.GE.U32.AND P1, PT, R13, R8, PT ;  /* 0x000000080d00720c */ /* 0x000fda0003f26070 */
[----:B------:R-:W-:-:S05]  /*0950*/  @P1 IADD3 R10, PT, PT, R10, 0x1, RZ ;  /* 0x000000010a0a1810 */ /* 0x000fca0007ffe0ff */
[----:B------:R-:W-:-:S05]  /*0960*/  @!P3 IMAD.MOV R10, RZ, RZ, -R10 ;  /* 0x000000ffff0ab224 */ /* 0x000fca00078e0a0a */
[----:B------:R-:W-:-:S05]  /*0970*/  SEL R15, R9, R10, !P0 ;  /* 0x0000000a090f7207 */ /* 0x000fca0004000000 */
[----:B------:R-:W-:-:S05]  /*0980*/  IMAD R14, R2, 0x10, R15 ;  /* 0x00000010020e7824 */ /* 0x000fca00078e020f */
[----:B------:R-:W-:Y:S02]  /*0990*/  ISETP.GE.AND P1, PT, R14, R11, PT ;  /* 0x0000000b0e00720c */ /* 0x000fe40003f26270 */
[----:B------:R-:W-:-:S05]  /*09a0*/  IADD3 R11, PT, PT, R0, 0x300, RZ ;  /* 0x00000300000b7810 */ /* 0x000fca0007ffe0ff */
[----:B------:R-:W-:-:S06]  /*09b0*/  IMAD.MOV.U32 R3, RZ, RZ, R11 ;  /* 0x000000ffff037224 */ /* 0x000fcc00078e000b */
[----:B------:R-:W-:Y:S05]  /*09c0*/  @P1 BRA `(.L_x_3) ;  /* 0x0000000000501947 */ /* 0x000fea0003800000 */
[----:B------:R-:W-:Y:S01]  /*09d0*/  ISETP.GE.AND P2, PT, R12, RZ, PT ;  /* 0x000000ff0c00720c */ /* 0x000fe20003f46270 */
[----:B------:R-:W0:Y:S01]  /*09e0*/  LDC.64 R6, c[0x0][0x380] ;  /* 0x0000e000ff067b82 */ /* 0x000e220000000a00 */
[----:B------:R-:W-:Y:S01]  /*09f0*/  ISETP.GT.U32.AND P1, PT, R8, R13, PT ;  /* 0x0000000d0800720c */ /* 0x000fe20003f24070 */
[----:B------:R-:W-:-:S05]  /*0a00*/  IMAD.IADD R8, R13, 0x1, -R8 ;  /* 0x000000010d087824 */ /* 0x000fca00078e0a08 */
[----:B------:R-:W-:-:S05]  /*0a10*/  SEL R8, R8, R13, !P1 ;  /* 0x0000000d08087207 */ /* 0x000fca0004800000 */
[----:B------:R-:W-:-:S04]  /*0a20*/  @!P2 IADD3 R8, PT, PT, -R8, RZ, RZ ;  /* 0x000000ff0808a210 */ /* 0x000fc80007ffe1ff */
[----:B------:R-:W-:-:S05]  /*0a30*/  SEL R8, R9, R8, !P0 ;  /* 0x0000000809087207 */ /* 0x000fca0004000000 */
[----:B------:R-:W-:-:S04]  /*0a40*/  IMAD R10, R5, UR5, R8 ;  /* 0x00000005050a7c24 */ /* 0x000fc8000f8e0208 */
[----:B------:R-:W-:-:S04]  /*0a50*/  IMAD R3, R14, R5, R10 ;  /* 0x000000050e037224 */ /* 0x000fc800078e020a */
[----:B0-----:R-:W-:-:S06]  /*0a60*/  IMAD.WIDE R6, R3, 0x4, R6 ;  /* 0x0000000403067825 */ /* 0x001fcc00078e0206 */
[----:B------:R-:W2:Y:S01]  /*0a70*/  LDG.E R6, desc[UR10][R6.64] ;  /* 0x0000000a06067981 */ /* 0x000ea2000c1e1900 */
[----:B------:R-:W0:Y:S01]  /*0a80*/  S2UR UR8, SR_CgaCtaId ;  /* 0x00000000000879c3 */ /* 0x000e220000008800 */
[----:B------:R-:W-:Y:S01]  /*0a90*/  UMOV UR4, 0x400 ;  /* 0x0000040000047882 */ /* 0x000fe20000000000 */
[----:B------:R-:W-:Y:S02]  /*0aa0*/  IMAD R5, R15, R5, R8 ;  /* 0x000000050f057224 */ /* 0x000fe400078e0208 */
[----:B------:R-:W-:Y:S01]  /*0ab0*/  IMAD.MOV.U32 R3, RZ, RZ, R11 ;  /* 0x000000ffff037224 */ /* 0x000fe200078e000b */
[----:B0-----:R-:W-:-:S06]  /*0ac0*/  ULEA UR4, UR8, UR4, 0x18 ;  /* 0x0000000408047291 */ /* 0x001fcc000f8ec0ff */
[C---:B------:R-:W-:Y:S02]  /*0ad0*/  LEA R9, R5.reuse, UR4, 0x2 ;  /* 0x0000000405097c11 */ /* 0x040fe4000f8e10ff */
[----:B------:R-:W-:-:S03]  /*0ae0*/  LEA R5, R5, UR13, 0x2 ;  /* 0x0000000d05057c11 */ /* 0x000fc6000f8e10ff */
[----:B--2---:R1:W-:Y:S04]  /*0af0*/  STS [R9], R6 ;  /* 0x0000000609007388 */ /* 0x0043e80000000800 */
[----:B------:R1:W-:Y:S02]  /*0b00*/  STS [R5+0x400], RZ ;  /* 0x000400ff05007388 */ /* 0x0003e40000000800 */
.L_x_3:
[----:B------:R-:W-:Y:S05]  /*0b10*/  BSYNC.RECONVERGENT B1 ;  /* 0x0000000000017941 */ /* 0x000fea0003800200 */
.L_x_2:
[----:B------:R-:W-:-:S13]  /*0b20*/  ISETP.GE.U32.AND P0, PT, R4, 0x300, PT ;  /* 0x000003000400780c */ /* 0x000fda0003f06070 */
[----:B------:R-:W-:Y:S05]  /*0b30*/  @!P0 BRA `(.L_x_1) ;  /* 0x0000000800bc8947 */ /* 0x000fea0003800000 */
[----:B------:R-:W2:Y:S08]  /*0b40*/  LDC R4, c[0x0][0x39c] ;  /* 0x0000e700ff047b82 */ /* 0x000eb00000000800 */
[----:B------:R-:W3:Y:S08]  /*0b50*/  LDC R12, c[0x0][0x39c] ;  /* 0x0000e700ff0c7b82 */ /* 0x000ef00000000800 */
[----:B------:R-:W4:Y:S01]  /*0b60*/  LDC R10, c[0x0][0x398] ;  /* 0x0000e600ff0a7b82 */ /* 0x000f220000000800 */
[----:B--2---:R-:W-:-:S07]  /*0b70*/  IABS R11, R4 ;  /* 0x00000004000b7213 */ /* 0x004fce0000000000 */
[----:B-1----:R-:W1:Y:S01]  /*0b80*/  LDC.64 R4, c[0x0][0x380] ;  /* 0x0000e000ff047b82 */ /* 0x002e620000000a00 */
[----:B------:R-:W2:Y:S08]  /*0b90*/  I2F.RP R8, R11 ;  /* 0x0000000b00087306 */ /* 0x000eb00000209400 */
[----:B--2---:R-:W0:Y:S02]  /*0ba0*/  MUFU.RCP R8, R8 ;  /* 0x0000000800087308 */ /* 0x004e240000001000 */
[----:B0-----:R-:W-:-:S06]  /*0bb0*/  VIADD R6, R8, 0xffffffe ;  /* 0x0ffffffe08067836 */ /* 0x001fcc0000000000 */
[----:B------:R0:W2:Y:S02]  /*0bc0*/  F2I.FTZ.U32.TRUNC.NTZ R7, R6 ;  /* 0x0000000600077305 */ /* 0x0000a4000021f000 */
[----:B0-----:R-:W-:Y:S01]  /*0bd0*/  IMAD.MOV.U32 R6, RZ, RZ, RZ ;  /* 0x000000ffff067224 */ /* 0x001fe200078e00ff */
[----:B--2---:R-:W-:-:S05]  /*0be0*/  IADD3 R14, PT, PT, RZ, -R7, RZ ;  /* 0x80000007ff0e7210 */ /* 0x004fca0007ffe0ff */
[----:B------:R-:W-:-:S04]  /*0bf0*/  IMAD R9, R14, R11, RZ ;  /* 0x0000000b0e097224 */ /* 0x000fc800078e02ff */
[----:B-1-34-:R-:W-:-:S07]  /*0c00*/  IMAD.HI.U32 R9, R7, R9, R6 ;  /* 0x0000000907097227 */ /* 0x01afce00078e0006 */
.L_x_16:
[----:B------:R-:W-:Y:S01]  /*0c10*/  IABS R8, R12 ;  /* 0x0000000c00087213 */ /* 0x000fe20000000000 */
[----:B-12---:R-:W-:Y:S01]  /*0c20*/  VIADD R23, R3, 0x100 ;  /* 0x0000010003177836 */ /* 0x006fe20000000000 */
[----:B------:R-:W-:Y:S01]  /*0c30*/  IABS R7, R3 ;  /* 0x0000000300077213 */ /* 0x000fe20000000000 */
[----:B------:R-:W-:Y:S01]  /*0c40*/  BSSY.RECONVERGENT B1, `(.L_x_8) ;  /* 0x000005c000017945 */ /* 0x000fe20003800200 */
[----:B0--3--:R-:W0:Y:S02]  /*0c50*/  I2F.RP R13, R8 ;  /* 0x00000008000d7306 */ /* 0x009e240000209400 */
[----:B------:R-:W-:Y:S01]  /*0c60*/  IABS R22, R23 ;  /* 0x0000001700167213 */ /* 0x000fe20000000000 */
[----:B------:R-:W-:-:S05]  /*0c70*/  IMAD.HI.U32 R6, R9, R7, RZ ;  /* 0x0000000709067227 */ /* 0x000fca00078e00ff */
[----:B------:R-:W-:-:S05]  /*0c80*/  IADD3 R9, PT, PT, -R6, RZ, RZ ;  /* 0x000000ff06097210 */ /* 0x000fca0007ffe1ff */
[----:B------:R-:W-:Y:S01]  /*0c90*/  IMAD R7, R8, R9, R7 ;  /* 0x0000000908077224 */ /* 0x000fe200078e0207 */
[----:B0-----:R-:W0:Y:S04]  /*0ca0*/  MUFU.RCP R13, R13 ;  /* 0x0000000d000d7308 */ /* 0x001e280000001000 */
[----:B------:R-:W-:-:S13]  /*0cb0*/  ISETP.GT.U32.AND P4, PT, R11, R7, PT ;  /* 0x000000070b00720c */ /* 0x000fda0003f84070 */
[----:B------:R-:W-:Y:S01]  /*0cc0*/  @!P4 IMAD.IADD R7, R7, 0x1, -R8 ;  /* 0x000000010707c824 */ /* 0x000fe200078e0a08 */
[----:B0-----:R-:W-:Y:S02]  /*0cd0*/  IADD3 R14, PT, PT, R13, 0xffffffe, RZ ;  /* 0x0ffffffe0d0e7810 */ /* 0x001fe40007ffe0ff */
[----:B------:R-:W-:Y:S02]  /*0ce0*/  IADD3 R13, PT, PT, R3, 0x200, RZ ;  /* 0x00000200030d7810 */ /* 0x000fe40007ffe0ff */
[----:B------:R0:W1:Y:S01]  /*0cf0*/  F2I.FTZ.U32.TRUNC.NTZ R15, R14 ;  /* 0x0000000e000f7305 */ /* 0x000062000021f000 */
[----:B------:R-:W-:Y:S02]  /*0d00*/  ISETP.GE.U32.AND P0, PT, R7, R11, PT ;  /* 0x0000000b0700720c */ /* 0x000fe40003f06070 */
[----:B------:R-:W-:Y:S02]  /*0d10*/  IABS R20, R13 ;  /* 0x0000000d00147213 */ /* 0x000fe40000000000 */
[----:B------:R-:W-:-:S02]  /*0d20*/  MOV R11, R8 ;  /* 0x00000008000b7202 */ /* 0x000fc40000000f00 */
[----:B------:R-:W-:Y:S01]  /*0d30*/  @!P4 IADD3 R6, PT, PT, R6, 0x1, RZ ;  /* 0x000000010606c810 */ /* 0x000fe20007ffe0ff */
[----:B0-----:R-:W-:-:S06]  /*0d40*/  IMAD.MOV.U32 R14, RZ, RZ, RZ ;  /* 0x000000ffff0e7224 */ /* 0x001fcc00078e00ff */
[----:B------:R-:W-:Y:S01]  /*0d50*/  @P0 IADD3 R6, PT, PT, R6, 0x1, RZ ;  /* 0x0000000106060810 */ /* 0x000fe20007ffe0ff */
[----:B-1----:R-:W-:-:S04]  /*0d60*/  IMAD.MOV R19, RZ, RZ, -R15 ;  /* 0x000000ffff137224 */ /* 0x002fc800078e0a0f */
[----:B------:R-:W-:-:S04]  /*0d70*/  IMAD R9, R19, R8, RZ ;  /* 0x0000000813097224 */ /* 0x000fc800078e02ff */
[----:B------:R-:W-:Y:S01]  /*0d80*/  IMAD.HI.U32 R9, R15, R9, R14 ;  /* 0x000000090f097227 */ /* 0x000fe200078e000e */
[----:B------:R-:W-:-:S04]  /*0d90*/  IADD3 R15, PT, PT, R3, 0x300, RZ ;  /* 0x00000300030f7810 */ /* 0x000fc80007ffe0ff */
[----:B------:R-:W-:Y:S01]  /*0da0*/  IABS R14, R15 ;  /* 0x0000000f000e7213 */ /* 0x000fe20000000000 */
[----:B------:R-:W-:Y:S01]  /*0db0*/  IMAD.HI.U32 R24, R9, R22, RZ ;  /* 0x0000001609187227 */ /* 0x000fe200078e00ff */
[----:B------:R-:W-:-:S03]  /*0dc0*/  LOP3.LUT R26, R15, R12, RZ, 0x3c, !PT ;  /* 0x0000000c0f1a7212 */ /* 0x000fc600078e3cff */
[----:B------:R-:W-:Y:S01]  /*0dd0*/  IMAD.HI.U32 R25, R9, R20, RZ ;  /* 0x0000001409197227 */ /* 0x000fe200078e00ff */
[----:B------:R-:W-:-:S03]  /*0de0*/  IADD3 R19, PT, PT, -R24, RZ, RZ ;  /* 0x000000ff18137210 */ /* 0x000fc60007ffe1ff */
[----:B------:R-:W-:-:S04]  /*0df0*/  IMAD.HI.U32 R21, R9, R14, RZ ;  /* 0x0000000e09157227 */ /* 0x000fc800078e00ff */
[C---:B------:R-:W-:Y:S02]  /*0e00*/  IMAD R22, R8.reuse, R19, R22 ;  /* 0x0000001308167224 */ /* 0x040fe400078e0216 */
[----:B------:R-:W-:Y:S02]  /*0e10*/  IMAD.MOV R27, RZ, RZ, -R25 ;  /* 0x000000ffff1b7224 */ /* 0x000fe400078e0a19 */
[----:B------:R-:W-:Y:S01]  /*0e20*/  IMAD.MOV R19, RZ, RZ, -R21 ;  /* 0x000000ffff137224 */ /* 0x000fe200078e0a15 */
[----:B------:R-:W-:Y:S01]  /*0e30*/  ISETP.GT.U32.AND P2, PT, R11, R22, PT ;  /* 0x000000160b00720c */ /* 0x000fe20003f44070 */
[C---:B------:R-:W-:Y:S02]  /*0e40*/  IMAD R20, R8.reuse, R27, R20 ;  /* 0x0000001b08147224 */ /* 0x040fe400078e0214 */
[----:B------:R-:W-:Y:S01]  /*0e50*/  IMAD R14, R8, R19, R14 ;  /* 0x00000013080e7224 */ /* 0x000fe200078e020e */
[----:B------:R-:W-:Y:S02]  /*0e60*/  LOP3.LUT R19, R3, R12, RZ, 0x3c, !PT ;  /* 0x0000000c03137212 */ /* 0x000fe400078e3cff */
[----:B------:R-:W-:-:S02]  /*0e70*/  ISETP.GT.U32.AND P5, PT, R11, R20, PT ;  /* 0x000000140b00720c */ /* 0x000fc40003fa4070 */
[----:B------:R-:W-:Y:S02]  /*0e80*/  ISETP.GT.U32.AND P1, PT, R11, R14, PT ;  /* 0x0000000e0b00720c */ /* 0x000fe40003f24070 */
[----:B------:R-:W-:Y:S02]  /*0e90*/  ISETP.GE.AND P3, PT, R19, RZ, PT ;  /* 0x000000ff1300720c */ /* 0x000fe40003f66270 */
[----:B------:R-:W-:Y:S01]  /*0ea0*/  LOP3.LUT R19, R23, R12, RZ, 0x3c, !PT ;  /* 0x0000000c17137212 */ /* 0x000fe200078e3cff */
[----:B------:R-:W-:Y:S01]  /*0eb0*/  @!P2 VIADD R24, R24, 0x1 ;  /* 0x000000011818a836 */ /* 0x000fe20000000000 */
[----:B------:R-:W-:Y:S02]  /*0ec0*/  @!P2 IADD3 R22, PT, PT, R22, -R8, RZ ;  /* 0x800000081616a210 */ /* 0x000fe40007ffe0ff */
[----:B------:R-:W-:Y:S02]  /*0ed0*/  ISETP.GE.AND P2, PT, R19, RZ, PT ;  /* 0x000000ff1300720c */ /* 0x000fe40003f46270 */
[-C--:B------:R-:W-:Y:S01]  /*0ee0*/  ISETP.GE.U32.AND P6, PT, R22, R11.reuse, PT ;  /* 0x0000000b1600720c */ /* 0x080fe20003fc6070 */
[--C-:B------:R-:W-:Y:S01]  /*0ef0*/  @!P5 IMAD.IADD R20, R20, 0x1, -R8.reuse ;  /* 0x000000011414d824 */ /* 0x100fe200078e0a08 */
[----:B------:R-:W-:Y:S01]  /*0f00*/  LOP3.LUT R19, R13, R12, RZ, 0x3c, !PT ;  /* 0x0000000c0d137212 */ /* 0x000fe200078e3cff */
[----:B------:R-:W-:Y:S01]  /*0f10*/  @!P1 IMAD.IADD R14, R14, 0x1, -R8 ;  /* 0x000000010e0e9824 */ /* 0x000fe200078e0a08 */
[----:B------:R-:W-:Y:S01]  /*0f20*/  @!P5 IADD3 R25, PT, PT, R25, 0x1, RZ ;  /* 0x000000011919d810 */ /* 0x000fe20007ffe0ff */
[----:B------:R-:W-:Y:S01]  /*0f30*/  @!P3 IMAD.MOV R6, RZ, RZ, -R6 ;  /* 0x000000ffff06b224 */ /* 0x000fe200078e0a06 */
[----:B------:R-:W-:-:S02]  /*0f40*/  ISETP.GE.U32.AND P4, PT, R20, R11, PT ;  /* 0x0000000b1400720c */ /* 0x000fc40003f86070 */
[----:B------:R-:W-:Y:S02]  /*0f50*/  ISETP.GE.AND P5, PT, R19, RZ, PT ;  /* 0x000000ff1300720c */ /* 0x000fe40003fa6270 */
[----:B------:R-:W-:Y:S02]  /*0f60*/  @!P1 IADD3 R21, PT, PT, R21, 0x1, RZ ;  /* 0x0000000115159810 */ /* 0x000fe40007ffe0ff */
[----:B------:R-:W-:Y:S01]  /*0f70*/  ISETP.GE.U32.AND P0, PT, R14, R11, PT ;  /* 0x0000000b0e00720c */ /* 0x000fe20003f06070 */
[----:B------:R-:W-:Y:S01]  /*0f80*/  @P6 VIADD R24, R24, 0x1 ;  /* 0x0000000118186836 */ /* 0x000fe20000000000 */
[----:B------:R-:W-:Y:S02]  /*0f90*/  ISETP.NE.AND P1, PT, R12, RZ, PT ;  /* 0x000000ff0c00720c */ /* 0x000fe40003f25270 */
[----:B------:R-:W-:Y:S02]  /*0fa0*/  LOP3.LUT R19, RZ, R12, RZ, 0x33, !PT ;  /* 0x0000000cff137212 */ /* 0x000fe400078e33ff */
[----:B------:R-:W-:Y:S01]  /*0fb0*/  ISETP.GE.AND P6, PT, R26, RZ, PT ;  /* 0x000000ff1a00720c */ /* 0x000fe20003fc6270 */
[----:B------:R-:W-:Y:S01]  /*0fc0*/  @P4 VIADD R25, R25, 0x1 ;  /* 0x0000000119194836 */ /* 0x000fe20000000000 */
[----:B------:R-:W-:-:S02]  /*0fd0*/  @!P2 IADD3 R24, PT, PT, -R24, RZ, RZ ;  /* 0x000000ff1818a210 */ /* 0x000fc40007ffe1ff */
[C---:B------:R-:W-:Y:S01]  /*0fe0*/  SEL R35, R19.reuse, R6, !P1 ;  /* 0x0000000613237207 */ /* 0x040fe20004800000 */
[----:B------:R-:W-:Y:S01]  /*0ff0*/  @!P5 IMAD.MOV R25, RZ, RZ, -R25 ;  /* 0x000000ffff19d224 */ /* 0x000fe200078e0a19 */
[----:B------:R-:W-:Y:S02]  /*1000*/  SEL R29, R19, R24, !P1 ;  /* 0x00000018131d7207 */ /* 0x000fe40004800000 */
[----:B------:R-:W-:Y:S01]  /*1010*/  @P0 IADD3 R21, PT, PT, R21, 0x1, RZ ;  /* 0x0000000115150810 */ /* 0x000fe20007ffe0ff */
[C---:B------:R-:W-:Y:S01]  /*1020*/  IMAD R24, R2.reuse, 0x10, R35 ;  /* 0x0000001002187824 */ /* 0x040fe200078e0223 */
[----:B------:R-:W-:Y:S02]  /*1030*/  SEL R25, R19, R25, !P1 ;  /* 0x0000001913197207 */ /* 0x000fe40004800000 */
[----:B------:R-:W-:Y:S02]  /*1040*/  LEA R33, R2, R29, 0x4 ;  /* 0x0000001d02217211 */ /* 0x000fe400078e20ff */
[----:B------:R-:W-:Y:S01]  /*1050*/  ISETP.GE.AND P3, PT, R24, R10, PT ;  /* 0x0000000a1800720c */ /* 0x000fe20003f66270 */
[----:B------:R-:W-:Y:S01]  /*1060*/  IMAD R31, R2, 0x10, R25 ;  /* 0x00000010021f7824 */ /* 0x000fe200078e0219 */
[----:B------:R-:W-:-:S02]  /*1070*/  @!P6 IADD3 R21, PT, PT, -R21, RZ, RZ ;  /* 0x000000ff1515e210 */ /* 0x000fc40007ffe1ff */
[-C--:B------:R-:W-:Y:S02]  /*1080*/  ISETP.GE.AND P5, PT, R33, R10.reuse, PT ;  /* 0x0000000a2100720c */ /* 0x080fe40003fa6270 */
[----:B------:R-:W-:Y:S02]  /*1090*/  SEL R21, R19, R21, !P1 ;  /* 0x0000001513157207 */ /* 0x000fe40004800000 */
[----:B------:R-:W-:Y:S02]  /*10a0*/  ISETP.GE.AND P0, PT, R31, R10, PT ;  /* 0x0000000a1f00720c */ /* 0x000fe40003f06270 */
[----:B------:R-:W-:-:S04]  /*10b0*/  LEA R27, R2, R21, 0x4 ;  /* 0x00000015021b7211 */ /* 0x000fc800078e20ff */
[----:B------:R-:W-:Y:S01]  /*10c0*/  ISETP.GE.AND P2, PT, R27, R10, PT ;  /* 0x0000000a1b00720c */ /* 0x000fe20003f46270 */
[----:B------:R-:W-:-:S12]  /*10d0*/  @P3 BRA `(.L_x_9) ;  /* 0x0000000000483947 */ /* 0x000fd80003800000 */
[----:B------:R-:W-:Y:S01]  /*10e0*/  ISETP.GE.AND P4, PT, R3, RZ, PT ;  /* 0x000000ff0300720c */ /* 0x000fe20003f86270 */
[----:B------:R-:W-:Y:S01]  /*10f0*/  IMAD.IADD R6, R7, 0x1, -R8 ;  /* 0x0000000107067824 */ /* 0x000fe200078e0a08 */
[----:B------:R-:W-:-:S04]  /*1100*/  ISETP.GT.U32.AND P3, PT, R8, R7, PT ;  /* 0x000000070800720c */ /* 0x000fc80003f64070 */
[----:B------:R-:W-:-:S07]  /*1110*/  SEL R6, R6, R7, !P3 ;  /* 0x0000000706067207 */ /* 0x000fce0005800000 */
[----:B------:R-:W-:-:S04]  /*1120*/  @!P4 IADD3 R6, PT, PT, -R6, RZ, RZ ;  /* 0x000000ff0606c210 */ /* 0x000fc80007ffe1ff */
[----:B------:R-:W-:-:S05]  /*1130*/  SEL R37, R19, R6, !P1 ;  /* 0x0000000613257207 */ /* 0x000fca0004800000 */
[----:B------:R-:W-:-:S04]  /*1140*/  IMAD R7, R12, UR5, R37 ;  /* 0x000000050c077c24 */ /* 0x000fc8000f8e0225 */
[----:B------:R-:W-:-:S04]  /*1150*/  IMAD R7, R24, R12, R7 ;  /* 0x0000000c18077224 */ /* 0x000fc800078e0207 */
[----:B------:R-:W-:-:S06]  /*1160*/  IMAD.WIDE R6, R7, 0x4, R4 ;  /* 0x0000000407067825 */ /* 0x000fcc00078e0204 */
        /* <DEDUP_REMOVED lines=9> */
.L_x_9:
[----:B------:R-:W-:Y:S05]  /*1200*/  BSYNC.RECONVERGENT B1 ;  /* 0x0000000000017941 */ /* 0x000fea0003800200 */
.L_x_8:
[----:B------:R-:W-:Y:S04]  /*1210*/  BSSY.RECONVERGENT B1, `(.L_x_10) ;  /* 0x0000014000017945 */ /* 0x000fe80003800200 */
[----:B------:R-:W-:Y:S05]  /*1220*/  @P5 BRA `(.L_x_11) ;  /* 0x0000000000485947 */ /* 0x000fea0003800000 */
[----:B------:R-:W-:Y:S01]  /*1230*/  ISETP.GE.AND P4, PT, R23, RZ, PT ;  /* 0x000000ff1700720c */ /* 0x000fe20003f86270 */
[----:B------:R-:W-:Y:S01]  /*1240*/  IMAD.IADD R7, R22, 0x1, -R8 ;  /* 0x0000000116077824 */ /* 0x000fe200078e0a08 */
[----:B------:R-:W-:-:S04]  /*1250*/  ISETP.GT.U32.AND P3, PT, R11, R22, PT ;  /* 0x000000160b00720c */ /* 0x000fc80003f64070 */
[----:B------:R-:W-:-:S07]  /*1260*/  SEL R22, R7, R22, !P3 ;  /* 0x0000001607167207 */ /* 0x000fce0005800000 */
[----:B------:R-:W-:-:S04]  /*1270*/  @!P4 IADD3 R22, PT, PT, -R22, RZ, RZ ;  /* 0x000000ff1616c210 */ /* 0x000fc80007ffe1ff */
[----:B------:R-:W-:-:S05]  /*1280*/  SEL R23, R19, R22, !P1 ;  /* 0x0000001613177207 */ /* 0x000fca0004800000 */
[----:B0-----:R-:W-:-:S04]  /*1290*/  IMAD R6, R12, UR5, R23 ;  /* 0x000000050c067c24 */ /* 0x001fc8000f8e0217 */
        /* <DEDUP_REMOVED lines=11> */
.L_x_11:
[----:B------:R-:W-:Y:S05]  /*1350*/  BSYNC.RECONVERGENT B1 ;  /* 0x0000000000017941 */ /* 0x000fea0003800200 */
.L_x_10:
        /* <DEDUP_REMOVED lines=8> */
[----:B01----:R-:W-:-:S04]  /*13e0*/  IMAD R6, R12, UR5, R13 ;  /* 0x000000050c067c24 */ /* 0x003fc8000f8e020d */
        /* <DEDUP_REMOVED lines=11> */
.L_x_13:
[----:B------:R-:W-:Y:S05]  /*14a0*/  BSYNC.RECONVERGENT B1 ;  /* 0x0000000000017941 */ /* 0x000fea0003800200 */
.L_x_12:
        /* <DEDUP_REMOVED lines=8> */
[----:B012---:R-:W-:-:S04]  /*1530*/  IMAD R6, R12, UR5, R19 ;  /* 0x000000050c067c24 */ /* 0x007fc8000f8e0213 */
        /* <DEDUP_REMOVED lines=11> */
.L_x_15:
[----:B------:R-:W-:Y:S05]  /*15f0*/  BSYNC.RECONVERGENT B1 ;  /* 0x0000000000017941 */ /* 0x000fea0003800200 */
.L_x_14:
[----:B------:R-:W-:-:S05]  /*1600*/  VIADD R3, R3, 0x400 ;  /* 0x0000040003037836 */ /* 0x000fca0000000000 */
[----:B------:R-:W-:-:S13]  /*1610*/  ISETP.GE.AND P0, PT, R3, UR14, PT ;  /* 0x0000000e03007c0c */ /* 0x000fda000bf06270 */
[----:B------:R-:W-:Y:S05]  /*1620*/  @!P0 BRA `(.L_x_16) ;  /* 0xfffffff400788947 */ /* 0x000fea000383ffff */
.L_x_1:
[----:B------:R-:W-:Y:S05]  /*1630*/  BSYNC.RECONVERGENT B0 ;  /* 0x0000000000007941 */ /* 0x000fea0003800200 */
.L_x_0:
[----:B------:R-:W-:Y:S01]  /*1640*/  LOP3.LUT R3, R0, 0xf, RZ, 0xc0, !PT ;  /* 0x0000000f00037812 */ /* 0x000fe200078ec0ff */
[----:B------:R-:W4:Y:S03]  /*1650*/  LDCU UR4, c[0x0][0x3a4] ;  /* 0x00007480ff0477ac */ /* 0x000f260008000800 */
[----:B------:R-:W-:-:S13]  /*1660*/  ISETP.NE.AND P0, PT, R3, RZ, PT ;  /* 0x000000ff0300720c */ /* 0x000fda0003f05270 */
[----:B-1----:R-:W-:Y:S01]  /*1670*/  @!P0 MOV R5, 0xff800000 ;  /* 0xff80000000058802 */ /* 0x002fe20000000f00 */
[----:B------:R1:W-:Y:S01]  /*1680*/  @!P0 STS [R18+0x400], RZ ;  /* 0x000400ff12008388 */ /* 0x0003e20000000800 */
[----:B----4-:R-:W-:-:S03]  /*1690*/  UISETP.GE.AND UP0, UPT, UR4, 0x1, UPT ;  /* 0x000000010400788c */ /* 0x010fc6000bf06270 */
[----:B------:R1:W-:Y:S04]  /*16a0*/  @!P0 STS [R18+0x440], R5 ;  /* 0x0004400512008388 */ /* 0x0003e80000000800 */
[----:B------:R1:W-:Y:S01]  /*16b0*/  @!P0 STS [R18+0x480], R5 ;  /* 0x0004800512008388 */ /* 0x0003e20000000800 */
[----:B------:R-:W-:Y:S06]  /*16c0*/  BAR.SYNC.DEFER_BLOCKING 0x0 ;  /* 0x0000000000007b1d */ /* 0x000fec0000010000 */
[----:B------:R-:W-:Y:S05]  /*16d0*/  BRA.U !UP0, `(.L_x_17) ;  /* 0x0000002d088c7547 */ /* 0x000fea000b800000 */
[----:B------:R-:W4:Y:S01]  /*16e0*/  LDCU UR4, c[0x0][0x39c] ;  /* 0x00007380ff0477ac */ /* 0x000f220008000800 */
[----:B---3--:R-:W-:Y:S01]  /*16f0*/  IMAD.MOV.U32 R19, RZ, RZ, RZ ;  /* 0x000000ffff137224 */ /* 0x008fe200078e00ff */
[----:B----4-:R-:W-:-:S04]  /*1700*/  UIADD3 UR4, UPT, UPT, UR4, -0x1, URZ ;  /* 0xffffffff04047890 */ /* 0x010fc8000fffe0ff */
[----:B------:R-:W-:-:S11]  /*1710*/  UISETP.GE.U32.AND UP0, UPT, UR4, 0x7, UPT ;  /* 0x000000070400788c */ /* 0x000fd6000bf06070 */
.L_x_45:
[----:B------:R-:W-:Y:S01]  /*1720*/  ISETP.GE.AND P0, PT, R0, UR14, PT ;  /* 0x0000000e00007c0c */ /* 0x000fe2000bf06270 */
[----:B------:R-:W-:-:S12]  /*1730*/  BSSY.RECONVERGENT B0, `(.L_x_18) ;  /* 0x000013e000007945 */ /* 0x000fd80003800200 */
[----:B01--4-:R-:W-:Y:S05]  /*1740*/  @P0 BRA `(.L_x_19) ;  /* 0x0000001000f00947 */ /* 0x013fea0003800000 */
        /* <DEDUP_REMOVED lines=8> */
[----:B-1----:R-:W1:Y:S01]  /*17d0*/  LDC R5, c[0x0][0x39c] ;  /* 0x0000e700ff057b82 */ /* 0x002e620000000800 */
[----:B------:R-:W-:Y:S01]  /*17e0*/  BSSY.RECONVERGENT B2, `(.L_x_22) ;  /* 0x0000032000027945 */ /* 0x000fe20003800200 */
[----:B------:R-:W-:Y:S01]  /*17f0*/  ISETP.NE.AND P3, PT, R15, 0x1, PT ;  /* 0x000000010f00780c */ /* 0x000fe20003f65270 */
[----:B------:R-:W-:-:S05]  /*1800*/  VIADD R12, R0, 0x100 ;  /* 0x00000100000c7836 */ /* 0x000fca0000000000 */
[----:B0-----:R-:W0:Y:S01]  /*1810*/  LDC R14, c[0x0][0x398] ;  /* 0x0000e600ff0e7b82 */ /* 0x001e220000000800 */
[----:B-1----:R-:W-:-:S04]  /*1820*/  IABS R7, R5 ;  /* 0x0000000500077213 */ /* 0x002fc80000000000 */
[----:B--2---:R-:W1:Y:S08]  /*1830*/  I2F.RP R6, R7 ;  /* 0x0000000700067306 */ /* 0x004e700000209400 */
[----:B-1----:R-:W1:Y:S02]  /*1840*/  MUFU.RCP R6, R6 ;  /* 0x0000000600067308 */ /* 0x002e640000001000 */
[----:B-1----:R-:W-:-:S06]  /*1850*/  IADD3 R8, PT, PT, R6, 0xffffffe, RZ ;  /* 0x0ffffffe06087810 */ /* 0x002fcc0007ffe0ff */
[----:B------:R1:W2:Y:S02]  /*1860*/  F2I.FTZ.U32.TRUNC.NTZ R9, R8 ;  /* 0x0000000800097305 */ /* 0x0002a4000021f000 */
[----:B-1----:R-:W-:Y:S02]  /*1870*/  HFMA2 R8, -RZ, RZ, 0, 0 ;  /* 0x00000000ff087431 */ /* 0x002fe400000001ff */
[----:B--2---:R-:W-:-:S04]  /*1880*/  IMAD.MOV R10, RZ, RZ, -R9 ;  /* 0x000000ffff0a7224 */ /* 0x004fc800078e0a09 */
[----:B------:R-:W-:Y:S01]  /*1890*/  IMAD R13, R10, R7, RZ ;  /* 0x000000070a0d7224 */ /* 0x000fe200078e02ff */
[----:B------:R-:W-:-:S03]  /*18a0*/  IABS R10, R0 ;  /* 0x00000000000a7213 */ /* 0x000fc60000000000 */
[----:B------:R-:W-:-:S06]  /*18b0*/  IMAD.HI.U32 R13, R9, R13, R8 ;  /* 0x0000000d090d7227 */ /* 0x000fcc00078e0008 */
[----:B------:R-:W-:-:S04]  /*18c0*/  IMAD.HI.U32 R9, R13, R10, RZ ;  /* 0x0000000a0d097227 */ /* 0x000fc800078e00ff */
[----:B------:R-:W-:-:S04]  /*18d0*/  IMAD.MOV R6, RZ, RZ, -R9 ;  /* 0x000000ffff067224 */ /* 0x000fc800078e0a09 */
[----:B------:R-:W-:Y:S01]  /*18e0*/  IMAD R20, R7, R6, R10 ;  /* 0x0000000607147224 */ /* 0x000fe200078e020a */
[----:B------:R-:W-:-:S04]  /*18f0*/  LOP3.LUT R6, R0, R5, RZ, 0x3c, !PT ;  /* 0x0000000500067212 */ /* 0x000fc800078e3cff */
[----:B------:R-:W-:Y:S02]  /*1900*/  ISETP.GT.U32.AND P0, PT, R7, R20, PT ;  /* 0x000000140700720c */ /* 0x000fe40003f04070 */
[----:B------:R-:W-:Y:S02]  /*1910*/  ISETP.GE.AND P2, PT, R6, RZ, PT ;  /* 0x000000ff0600720c */ /* 0x000fe40003f46270 */
[----:B------:R-:W-:-:S09]  /*1920*/  LOP3.LUT R6, RZ, R5, RZ, 0x33, !PT ;  /* 0x00000005ff067212 */ /* 0x000fd200078e33ff */
[-C--:B------:R-:W-:Y:S01]  /*1930*/  @!P0 IADD3 R20, PT, PT, R20, -R7.reuse, RZ ;  /* 0x8000000714148210 */ /* 0x080fe20007ffe0ff */
[----:B------:R-:W-:Y:S01]  /*1940*/  @!P0 VIADD R9, R9, 0x1 ;  /* 0x0000000109098836 */ /* 0x000fe20000000000 */
[----:B------:R-:W-:Y:S02]  /*1950*/  ISETP.NE.AND P0, PT, R5, RZ, PT ;  /* 0x000000ff0500720c */ /* 0x000fe40003f05270 */
[----:B------:R-:W-:-:S13]  /*1960*/  ISETP.GE.U32.AND P1, PT, R20, R7, PT ;  /* 0x000000071400720c */ /* 0x000fda0003f26070 */
[----:B------:R-:W-:-:S05]  /*1970*/  @P1 IADD3 R9, PT, PT, R9, 0x1, RZ ;  /* 0x0000000109091810 */ /* 0x000fca0007ffe0ff */
[----:B------:R-:W-:-:S05]  /*1980*/  @!P2 IMAD.MOV R9, RZ, RZ, -R9 ;  /* 0x000000ffff09a224 */ /* 0x000fca00078e0a09 */
[----:B------:R-:W-:-:S04]  /*1990*/  SEL R24, R6, R9, !P0 ;  /* 0x0000000906187207 */ /* 0x000fc80004000000 */
[----:B------:R-:W-:-:S04]  /*19a0*/  LEA R23, R19, R24, 0x4 ;  /* 0x0000001813177211 */ /* 0x000fc800078e20ff */
[----:B0-----:R-:W-:-:S13]  /*19b0*/  ISETP.GE.AND P1, PT, R23, R14, PT ;  /* 0x0000000e1700720c */ /* 0x001fda0003f26270 */
[----:B------:R-:W-:Y:S05]  /*19c0*/  @P1 BRA `(.L_x_23) ;  /* 0x00000000004c1947 */ /* 0x000fea0003800000 */
[----:B------:R-:W-:Y:S01]  /*19d0*/  ISETP.GE.AND P2, PT, R0, RZ, PT ;  /* 0x000000ff0000720c */ /* 0x000fe20003f46270 */
[----:B------:R-:W0:Y:S01]  /*19e0*/  LDC.64 R10, c[0x0][0x388] ;  /* 0x0000e200ff0a7b82 */ /* 0x000e220000000a00 */
[----:B------:R-:W-:Y:S02]  /*19f0*/  ISETP.GT.U32.AND P1, PT, R7, R20, PT ;  /* 0x000000140700720c */ /* 0x000fe40003f24070 */
[----:B------:R-:W-:-:S04]  /*1a00*/  IADD3 R21, PT, PT, R20, -R7, RZ ;  /* 0x8000000714157210 */ /* 0x000fc80007ffe0ff */
[----:B------:R-:W-:Y:S01]  /*1a10*/  SEL R21, R21, R20, !P1 ;  /* 0x0000001415157207 */ /* 0x000fe20004800000 */
[----:B------:R-:W1:Y:S04]  /*1a20*/  LDC.64 R8, c[0x0][0x390] ;  /* 0x0000e400ff087b82 */ /* 0x000e680000000a00 */
[----:B------:R-:W-:-:S05]  /*1a30*/  @!P2 IMAD.MOV R21, RZ, RZ, -R21 ;  /* 0x000000ffff15a224 */ /* 0x000fca00078e0a15 */
[----:B------:R-:W-:-:S05]  /*1a40*/  SEL R20, R6, R21, !P0 ;  /* 0x0000001506147207 */ /* 0x000fca0004000000 */
[----:B------:R-:W-:-:S04]  /*1a50*/  IMAD R22, R5, UR5, R20 ;  /* 0x0000000505167c24 */ /* 0x000fc8000f8e0214 */
[----:B------:R-:W-:-:S04]  /*1a60*/  IMAD R21, R23, R5, R22 ;  /* 0x0000000517157224 */ /* 0x000fc800078e0216 */
[----:B0-----:R-:W-:-:S04]  /*1a70*/  IMAD.WIDE R10, R21, 0x4, R10 ;  /* 0x00000004150a7825 */ /* 0x001fc800078e020a */
[----:B-1----:R-:W-:Y:S02]  /*1a80*/  IMAD.WIDE R8, R21, 0x4, R8 ;  /* 0x0000000415087825 */ /* 0x002fe400078e0208 */
[----:B------:R-:W2:Y:S04]  /*1a90*/  LDG.E R10, desc[UR10][R10.64] ;  /* 0x0000000a0a0a7981 */ /* 0x000ea8000c1e1900 */
[----:B------:R-:W3:Y:S01]  /*1aa0*/  LDG.E R8, desc[UR10][R8.64] ;  /* 0x0000000a08087981 */ /* 0x000ee2000c1e1900 */
[----:B------:R-:W-:-:S05]  /*1ab0*/  IMAD R20, R24, R5, R20 ;  /* 0x0000000518147224 */ /* 0x000fca00078e0214 */
[----:B------:R-:W-:-:S04]  /*1ac0*/  LEA R20, R20, UR6, 0x2 ;  /* 0x0000000614147c11 */ /* 0x000fc8000f8e10ff */
[----:B------:R-:W-:Y:S01]  /*1ad0*/  LEA R21, R5, R20, 0x6 ;  /* 0x0000001405157211 */ /* 0x000fe200078e30ff */
[----:B--2---:R0:W-:Y:S04]  /*1ae0*/  STS [R20], R10 ;  /* 0x0000000a14007388 */ /* 0x0041e80000000800 */
[----:B---3--:R0:W-:Y:S02]  /*1af0*/  STS [R21], R8 ;  /* 0x0000000815007388 */ /* 0x0081e40000000800 */
.L_x_23:
[----:B------:R-:W-:Y:S05]  /*1b00*/  BSYNC.RECONVERGENT B2 ;  /* 0x0000000000027941 */ /* 0x000fea0003800200 */
.L_x_22:
[----:B------:R-:W-:Y:S05]  /*1b10*/  @!P3 BRA `(.L_x_21) ;  /* 0x00000004003cb947 */ /* 0x000fea0003800000 */
[----:B0-----:R-:W-:Y:S01]  /*1b20*/  IABS R8, R12 ;  /* 0x0000000c00087213 */ /* 0x001fe20000000000 */
[----:B------:R-:W-:Y:S01]  /*1b30*/  BSSY.RECONVERGENT B2, `(.L_x_24) ;  /* 0x0000025000027945 */ /* 0x000fe20003800200 */
[----:B------:R-:W-:-:S03]  /*1b40*/  VIADD R20, R0, 0x200 ;  /* 0x0000020000147836 */ /* 0x000fc60000000000 */
        /* <DEDUP_REMOVED lines=9> */
[----:B------:R-:W-:-:S05]  /*1be0*/  @P2 IADD3 R9, PT, PT, R9, 0x1, RZ ;  /* 0x0000000109092810 */ /* 0x000fca0007ffe0ff */
[----:B------:R-:W-:Y:S01]  /*1bf0*/  @!P3 IMAD.MOV R9, RZ, RZ, -R9 ;  /* 0x000000ffff09b224 */ /* 0x000fe200078e0a09 */
[----:B------:R-:W-:-:S04]  /*1c00*/  ISETP.NE.AND P3, PT, R15, 0x2, PT ;  /* 0x000000020f00780c */ /* 0x000fc80003f65270 */
[----:B------:R-:W-:-:S04]  /*1c10*/  SEL R24, R6, R9, !P0 ;  /* 0x0000000906187207 */ /* 0x000fc80004000000 */
[----:B------:R-:W-:-:S04]  /*1c20*/  LEA R21, R19, R24, 0x4 ;  /* 0x0000001813157211 */ /* 0x000fc800078e20ff */
[----:B------:R-:W-:-:S13]  /*1c30*/  ISETP.GE.AND P1, PT, R21, R14, PT ;  /* 0x0000000e1500720c */ /* 0x000fda0003f26270 */
        /* <DEDUP_REMOVED lines=20> */
.L_x_25:
[----:B------:R-:W-:Y:S05]  /*1d80*/  BSYNC.RECONVERGENT B2 ;  /* 0x0000000000027941 */ /* 0x000fea0003800200 */
.L_x_24:
        /* <DEDUP_REMOVED lines=9> */
[----:B------:R-:W-:Y:S01]  /*1e20*/  @!P1 IMAD.IADD R24, R24, 0x1, -R7 ;  /* 0x0000000118189824 */ /* 0x000fe200078e0a07 */
[----:B------:R-:W-:-:S04]  /*1e30*/  @!P1 IADD3 R9, PT, PT, R9, 0x1, RZ ;  /* 0x0000000109099810 */ /* 0x000fc80007ffe0ff */
[----:B------:R-:W-:-:S13]  /*1e40*/  ISETP.GE.U32.AND P2, PT, R24, R7, PT ;  /* 0x000000071800720c */ /* 0x000fda0003f46070 */
[----:B------:R-:W-:-:S05]  /*1e50*/  @P2 VIADD R9, R9, 0x1 ;  /* 0x0000000109092836 */ /* 0x000fca0000000000 */
[----:B------:R-:W-:-:S04]  /*1e60*/  @!P3 IADD3 R9, PT, PT, -R9, RZ, RZ ;  /* 0x000000ff0909b210 */ /* 0x000fc80007ffe1ff */
        /* <DEDUP_REMOVED lines=20> */
[----:B------:R-:W-:Y:S02]  /*1fb0*/  IMAD R6, R22, R5, R6 ;  /* 0x0000000516067224 */ /* 0x000fe400078e0206 */
[----:B------:R-:W-:-:S03]  /*1fc0*/  IMAD.MOV.U32 R12, RZ, RZ, R14 ;  /* 0x000000ffff0c7224 */ /* 0x000fc600078e000e */
[----:B------:R-:W-:-:S04]  /*1fd0*/  LEA R6, R6, UR6, 0x2 ;  /* 0x0000000606067c11 */ /* 0x000fc8000f8e10ff */
[----:B------:R-:W-:Y:S01]  /*1fe0*/  LEA R5, R5, R6, 0x6 ;  /* 0x0000000605057211 */ /* 0x000fe200078e30ff */
[----:B--2---:R4:W-:Y:S04]  /*1ff0*/  STS [R6], R10 ;  /* 0x0000000a06007388 */ /* 0x0049e80000000800 */
[----:B---3--:R4:W-:Y:S02]  /*2000*/  STS [R5], R8 ;  /* 0x0000000805007388 */ /* 0x0089e40000000800 */
.L_x_21:
[----:B------:R-:W-:Y:S05]  /*2010*/  BSYNC.RECONVERGENT B1 ;  /* 0x0000000000017941 */ /* 0x000fea0003800200 */
.L_x_20:
[----:B------:R-:W-:-:S13]  /*2020*/  ISETP.GE.U32.AND P0, PT, R4, 0x300, PT ;  /* 0x000003000400780c */ /* 0x000fda0003f06070 */
[----:B------:R-:W-:Y:S05]  /*2030*/  @!P0 BRA `(.L_x_19) ;  /* 0x0000000800b48947 */ /* 0x000fea0003800000 */
[----:B------:R-:W3:Y:S08]  /*2040*/  LDC R4, c[0x0][0x39c] ;  /* 0x0000e700ff047b82 */ /* 0x000ef00000000800 */
[----:B0-2---:R-:W0:Y:S08]  /*2050*/  LDC R13, c[0x0][0x39c] ;  /* 0x0000e700ff0d7b82 */ /* 0x005e300000000800 */
[----:B------:R-:W2:Y:S01]  /*2060*/  LDC R14, c[0x0][0x398] ;  /* 0x0000e600ff0e7b82 */ /* 0x000ea20000000800 */
[----:B---3--:R-:W-:-:S07]  /*2070*/  IABS R23, R4 ;  /* 0x0000000400177213 */ /* 0x008fce0000000000 */
[----:B----4-:R-:W3:Y:S01]  /*2080*/  LDC.64 R6, c[0x0][0x388] ;  /* 0x0000e200ff067b82 */ /* 0x010ee20000000a00 */
[----:B------:R-:W4:Y:S07]  /*2090*/  I2F.RP R10, R23 ;  /* 0x00000017000a7306 */ /* 0x000f2e0000209400 */
[----:B-1----:R-:W1:Y:S01]  /*20a0*/  LDC.64 R4, c[0x0][0x390] ;  /* 0x0000e400ff047b82 */ /* 0x002e620000000a00 */
[----:B----4-:R-:W4:Y:S02]  /*20b0*/  MUFU.RCP R10, R10 ;  /* 0x0000000a000a7308 */ /* 0x010f240000001000 */
[----:B----4-:R-:W-:-:S06]  /*20c0*/  IADD3 R8, PT, PT, R10, 0xffffffe, RZ ;  /* 0x0ffffffe0a087810 */ /* 0x010fcc0007ffe0ff */
[----:B------:R4:W5:Y:S02]  /*20d0*/  F2I.FTZ.U32.TRUNC.NTZ R9, R8 ;  /* 0x0000000800097305 */ /* 0x000964000021f000 */
[----:B----4-:R-:W-:Y:S01]  /*20e0*/  MOV R8, RZ ;  /* 0x000000ff00087202 */ /* 0x010fe20000000f00 */
[----:B-----5:R-:W-:-:S04]  /*20f0*/  IMAD.MOV R20, RZ, RZ, -R9 ;  /* 0x000000ffff147224 */ /* 0x020fc800078e0a09 */
[----:B------:R-:W-:-:S04]  /*2100*/  IMAD R11, R20, R23, RZ ;  /* 0x00000017140b7224 */ /* 0x000fc800078e02ff */
[----:B0123--:R-:W-:-:S07]  /*2110*/  IMAD.HI.U32 R22, R9, R11, R8 ;  /* 0x0000000b09167227 */ /* 0x00ffce00078e0008 */
.L_x_34:
[----:B--2---:R-:W-:Y:S01]  /*2120*/  IABS R15, R13 ;  /* 0x0000000d000f7213 */ /* 0x004fe20000000000 */
[C---:B------:R-:W-:Y:S01]  /*2130*/  VIADD R26, R12.reuse, 0x100 ;  /* 0x000001000c1a7836 */ /* 0x040fe20000000000 */
[----:B01----:R-:W-:Y:S01]  /*2140*/  IABS R10, R12 ;  /* 0x0000000c000a7213 */ /* 0x003fe20000000000 */
[----:B------:R-:W-:Y:S01]  /*2150*/  BSSY.RECONVERGENT B1, `(.L_x_26) ;  /* 0x0000035000017945 */ /* 0x000fe20003800200 */
[----:B------:R-:W0:Y:S01]  /*2160*/  I2F.RP R20, R15 ;  /* 0x0000000f00147306 */ /* 0x000e220000209400 */
[----:B------:R-:W-:Y:S02]  /*2170*/  IADD3 R24, PT, PT, R12, 0x200, RZ ;  /* 0x000002000c187810 */ /* 0x000fe40007ffe0ff */
[----:B------:R-:W-:Y:S01]  /*2180*/  IMAD.HI.U32 R11, R22, R10, RZ ;  /* 0x0000000a160b7227 */ /* 0x000fe200078e00ff */
[----:B------:R-:W-:Y:S02]  /*2190*/  IABS R30, R26 ;  /* 0x0000001a001e7213 */ /* 0x000fe40000000000 */
[----:B------:R-:W-:Y:S01]  /*21a0*/  IABS R31, R24 ;  /* 0x00000018001f7213 */ /* 0x000fe20000000000 */
[----:B------:R-:W-:-:S04]  /*21b0*/  IMAD.MOV R8, RZ, RZ, -R11 ;  /* 0x000000ffff087224 */ /* 0x000fc800078e0a0b */
[----:B------:R-:W-:Y:S01]  /*21c0*/  IMAD R10, R15, R8, R10 ;  /* 0x000000080f0a7224 */ /* 0x000fe200078e020a */
[----:B------:R-:W-:Y:S01]  /*21d0*/  LOP3.LUT R8, R12, R13, RZ, 0x3c, !PT ;  /* 0x0000000d0c087212 */ /* 0x000fe200078e3cff */
[----:B0-----:R-:W0:Y:S03]  /*21e0*/  MUFU.RCP R20, R20 ;  /* 0x0000001400147308 */ /* 0x001e260000001000 */
[----:B------:R-:W-:Y:S02]  /*21f0*/  ISETP.GT.U32.AND P1, PT, R23, R10, PT ;  /* 0x0000000a1700720c */ /* 0x000fe40003f24070 */
[----:B------:R-:W-:Y:S01]  /*2200*/  ISETP.GE.AND P2, PT, R8, RZ, PT ;  /* 0x000000ff0800720c */ /* 0x000fe20003f46270 */
[----:B------:R-:W-:-:S10]  /*2210*/  HFMA2 R8, -RZ, RZ, 0, 0 ;  /* 0x00000000ff087431 */ /* 0x000fd400000001ff */
[----:B------:R-:W-:Y:S02]  /*2220*/  @!P1 IMAD.IADD R10, R10, 0x1, -R15 ;  /* 0x000000010a0a9824 */ /* 0x000fe400078e0a0f */
[----:B------:R-:W-:Y:S01]  /*2230*/  @!P1 VIADD R11, R11, 0x1 ;  /* 0x000000010b0b9836 */ /* 0x000fe20000000000 */
[----:B0-----:R-:W-:Y:S02]  /*2240*/  IADD3 R9, PT, PT, R20, 0xffffffe, RZ ;  /* 0x0ffffffe14097810 */ /* 0x001fe40007ffe0ff */
[----:B------:R-:W-:-:S04]  /*2250*/  ISETP.GE.U32.AND P0, PT, R10, R23, PT ;  /* 0x000000170a00720c */ /* 0x000fc80003f06070 */
[----:B------:R-:W0:Y:S09]  /*2260*/  F2I.FTZ.U32.TRUNC.NTZ R9, R9 ;  /* 0x0000000900097305 */ /* 0x000e32000021f000 */
[----:B------:R-:W-:Y:S02]  /*2270*/  @P0 IADD3 R11, PT, PT, R11, 0x1, RZ ;  /* 0x000000010b0b0810 */ /* 0x000fe40007ffe0ff */
[----:B------:R-:W-:-:S03]  /*2280*/  ISETP.NE.AND P0, PT, R13, RZ, PT ;  /* 0x000000ff0d00720c */ /* 0x000fc60003f05270 */
[----:B------:R-:W-:Y:S01]  /*2290*/  @!P2 IMAD.MOV R11, RZ, RZ, -R11 ;  /* 0x000000ffff0ba224 */ /* 0x000fe200078e0a0b */
[----:B0-----:R-:W-:-:S05]  /*22a0*/  IADD3 R20, PT, PT, RZ, -R9, RZ ;  /* 0x80000009ff147210 */ /* 0x001fca0007ffe0ff */
[----:B------:R-:W-:Y:S02]  /*22b0*/  IMAD R21, R20, R15, RZ ;  /* 0x0000000f14157224 */ /* 0x000fe400078e02ff */
[----:B------:R-:W-:Y:S02]  /*22c0*/  VIADD R20, R12, 0x300 ;  /* 0x000003000c147836 */ /* 0x000fe40000000000 */
[----:B------:R-:W-:Y:S01]  /*22d0*/  IMAD.HI.U32 R22, R9, R21, R8 ;  /* 0x0000001509167227 */ /* 0x000fe200078e0008 */
[----:B------:R-:W-:Y:S02]  /*22e0*/  LOP3.LUT R21, RZ, R13, RZ, 0x33, !PT ;  /* 0x0000000dff157212 */ /* 0x000fe400078e33ff */
[----:B------:R-:W-:Y:S02]  /*22f0*/  IABS R28, R20 ;  /* 0x00000014001c7213 */ /* 0x000fe40000000000 */
[----:B------:R-:W-:Y:S01]  /*2300*/  SEL R32, R21, R11, !P0 ;  /* 0x0000000b15207207 */ /* 0x000fe20004000000 */
[----:B------:R-:W-:-:S03]  /*2310*/  IMAD.HI.U32 R25, R22, R30, RZ ;  /* 0x0000001e16197227 */ /* 0x000fc600078e00ff */
[----:B------:R-:W-:Y:S01]  /*2320*/  LEA R11, R19, R32, 0x4 ;  /* 0x00000020130b7211 */ /* 0x000fe200078e20ff */
[----:B------:R-:W-:Y:S02]  /*2330*/  IMAD.MOV R8, RZ, RZ, -R25 ;  /* 0x000000ffff087224 */ /* 0x000fe400078e0a19 */
[----:B------:R-:W-:Y:S01]  /*2340*/  IMAD.HI.U32 R27, R22, R31, RZ ;  /* 0x0000001f161b7227 */ /* 0x000fe200078e00ff */
[----:B------:R-:W-:-:S03]  /*2350*/  ISETP.GE.AND P1, PT, R11, R14, PT ;  /* 0x0000000e0b00720c */ /* 0x000fc60003f26270 */
[----:B------:R-:W-:Y:S02]  /*2360*/  IMAD R30, R15, R8, R30 ;  /* 0x000000080f1e7224 */ /* 0x000fe400078e021e */
[----:B------:R-:W-:-:S08]  /*2370*/  IMAD.HI.U32 R29, R22, R28, RZ ;  /* 0x0000001c161d7227 */ /* 0x000fd000078e00ff */
[----:B------:R-:W-:Y:S05]  /*2380*/  @P1 BRA `(.L_x_27) ;  /* 0x0000000000441947 */ /* 0x000fea0003800000 */
[----:B------:R-:W-:Y:S02]  /*2390*/  ISETP.GE.AND P2, PT, R12, RZ, PT ;  /* 0x000000ff0c00720c */ /* 0x000fe40003f46270 */
[----:B------:R-:W-:Y:S02]  /*23a0*/  ISETP.GT.U32.AND P1, PT, R15, R10, PT ;  /* 0x0000000a0f00720c */ /* 0x000fe40003f24070 */
[----:B------:R-:W-:-:S04]  /*23b0*/  IADD3 R9, PT, PT, R10, -R15, RZ ;  /* 0x8000000f0a097210 */ /* 0x000fc80007ffe0ff */
[----:B------:R-:W-:-:S05]  /*23c0*/  SEL R10, R9, R10, !P1 ;  /* 0x0000000a090a7207 */ /* 0x000fca0004800000 */
[----:B------:R-:W-:-:S05]  /*23d0*/  @!P2 IMAD.MOV R10, RZ, RZ, -R10 ;  /* 0x000000ffff0aa224 */ /* 0x000fca00078e0a0a */
[----:B------:R-:W-:-:S05]  /*23e0*/  SEL R34, R21, R10, !P0 ;  /* 0x0000000a15227207 */ /* 0x000fca0004000000 */
[----:B------:R-:W-:-:S04]  /*23f0*/  IMAD R8, R13, UR5, R34 ;  /* 0x000000050d087c24 */ /* 0x000fc8000f8e0222 */
[----:B------:R-:W-:-:S04]  /*2400*/  IMAD R11, R11, R13, R8 ;  /* 0x0000000d0b0b7224 */ /* 0x000fc800078e0208 */
[----:B------:R-:W-:-:S04]  /*2410*/  IMAD.WIDE R8, R11, 0x4, R6 ;  /* 0x000000040b087825 */ /* 0x000fc800078e0206 */
[----:B------:R-:W-:Y:S02]  /*2420*/  IMAD.WIDE R10, R11, 0x4, R4 ;  /* 0x000000040b0a7825 */ /* 0x000fe400078e0204 */
[----:B------:R-:W2:Y:S04]  /*2430*/  LDG.E R8, desc[UR10][R8.64] ;  /* 0x0000000a08087981 */ /* 0x000ea8000c1e1900 */
[----:B------:R-:W3:Y:S01]  /*2440*/  LDG.E R10, desc[UR10][R10.64] ;  /* 0x0000000a0a0a7981 */ /* 0x000ee2000c1e1900 */
[----:B------:R-:W-:-:S05]  /*2450*/  IMAD R32, R32, R13, R34 ;  /* 0x0000000d20207224 */ /* 0x000fca00078e0222 */
[----:B------:R-:W-:-:S04]  /*2460*/  LEA R32, R32, UR6, 0x2 ;  /* 0x0000000620207c11 */ /* 0x000fc8000f8e10ff */
[----:B------:R-:W-:Y:S01]  /*2470*/  LEA R23, R13, R32, 0x6 ;  /* 0x000000200d177211 */ /* 0x000fe200078e30ff */
[----:B--2---:R0:W-:Y:S04]  /*2480*/  STS [R32], R8 ;  /* 0x0000000820007388 */ /* 0x0041e80000000800 */
[----:B---3--:R0:W-:Y:S02]  /*2490*/  STS [R23], R10 ;  /* 0x0000000a17007388 */ /* 0x0081e40000000800 */
.L_x_27:
[----:B------:R-:W-:Y:S05]  /*24a0*/  BSYNC.RECONVERGENT B1 ;  /* 0x0000000000017941 */ /* 0x000fea0003800200 */
.L_x_26:
[----:B0-----:R-:W-:Y:S01]  /*24b0*/  IMAD.MOV R8, RZ, RZ, -R29 ;  /* 0x000000ffff087224 */ /* 0x001fe200078e0a1d */
[----:B------:R-:W-:Y:S01]  /*24c0*/  IADD3 R34, PT, PT, -R27, RZ, RZ ;  /* 0x000000ff1b227210 */ /* 0x000fe20007ffe1ff */
[----:B------:R-:W-:Y:S01]  /*24d0*/  IMAD.MOV.U32 R23, RZ, RZ, R15 ;  /* 0x000000ffff177224 */ /* 0x000fe200078e000f */
[-C--:B------:R-:W-:Y:S01]  /*24e0*/  LOP3.LUT R9, R24, R13.reuse, RZ, 0x3c, !PT ;  /* 0x0000000d18097212 */ /* 0x080fe200078e3cff */
[C---:B------:R-:W-:Y:S01]  /*24f0*/  IMAD R28, R15.reuse, R8, R28 ;  /* 0x000000080f1c7224 */ /* 0x040fe200078e021c */
[----:B------:R-:W-:Y:S01]  /*2500*/  LOP3.LUT R8, R26, R13, RZ, 0x3c, !PT ;  /* 0x0000000d1a087212 */ /* 0x000fe200078e3cff */
[----:B------:R-:W-:Y:S01]  /*2510*/  IMAD R34, R15, R34, R31 ;  /* 0x000000220f227224 */ /* 0x000fe200078e021f */
[C---:B------:R-:W-:Y:S01]  /*2520*/  ISETP.GT.U32.AND P2, PT, R23.reuse, R30, PT ;  /* 0x0000001e1700720c */ /* 0x040fe20003f44070 */
[----:B------:R-:W-:Y:S01]  /*2530*/  BSSY.RECONVERGENT B1, `(.L_x_28) ;  /* 0x0000032000017945 */ /* 0x000fe20003800200 */
[C---:B------:R-:W-:Y:S02]  /*2540*/  ISETP.GT.U32.AND P1, PT, R23.reuse, R28, PT ;  /* 0x0000001c1700720c */ /* 0x040fe40003f24070 */
[----:B------:R-:W-:-:S09]  /*2550*/  ISETP.GT.U32.AND P5, PT, R23, R34, PT ;  /* 0x000000221700720c */ /* 0x000fd20003fa4070 */
[-C--:B------:R-:W-:Y:S01]  /*2560*/  @!P2 IADD3 R30, PT, PT, R30, -R15.reuse, RZ ;  /* 0x8000000f1e1ea210 */ /* 0x080fe20007ffe0ff */
[----:B------:R-:W-:Y:S01]  /*2570*/  @!P2 VIADD R25, R25, 0x1 ;  /* 0x000000011919a836 */ /* 0x000fe20000000000 */
[----:B------:R-:W-:Y:S02]  /*2580*/  @!P1 IADD3 R28, PT, PT, R28, -R15, RZ ;  /* 0x8000000f1c1c9210 */ /* 0x000fe40007ffe0ff */
[-C--:B------:R-:W-:Y:S01]  /*2590*/  ISETP.GE.U32.AND P6, PT, R30, R23.reuse, PT ;  /* 0x000000171e00720c */ /* 0x080fe20003fc6070 */
[----:B------:R-:W-:Y:S01]  /*25a0*/  @!P5 IMAD.IADD R34, R34, 0x1, -R15 ;  /* 0x000000012222d824 */ /* 0x000fe200078e0a0f */
[----:B------:R-:W-:Y:S01]  /*25b0*/  ISETP.GE.U32.AND P3, PT, R28, R23, PT ;  /* 0x000000171c00720c */ /* 0x000fe20003f66070 */
[----:B------:R-:W-:Y:S01]  /*25c0*/  @!P5 VIADD R27, R27, 0x1 ;  /* 0x000000011b1bd836 */ /* 0x000fe20000000000 */
[----:B------:R-:W-:Y:S02]  /*25d0*/  ISETP.GE.AND P2, PT, R8, RZ, PT ;  /* 0x000000ff0800720c */ /* 0x000fe40003f46270 */
[----:B------:R-:W-:-:S02]  /*25e0*/  @!P1 IADD3 R29, PT, PT, R29, 0x1, RZ ;  /* 0x000000011d1d9810 */ /* 0x000fc40007ffe0ff */
[----:B------:R-:W-:Y:S02]  /*25f0*/  LOP3.LUT R8, R20, R13, RZ, 0x3c, !PT ;  /* 0x0000000d14087212 */ /* 0x000fe400078e3cff */
[----:B------:R-:W-:Y:S02]  /*2600*/  ISETP.GE.U32.AND P4, PT, R34, R23, PT ;  /* 0x000000172200720c */ /* 0x000fe40003f86070 */
[----:B------:R-:W-:Y:S02]  /*2610*/  ISETP.GE.AND P5, PT, R8, RZ, PT ;  /* 0x000000ff0800720c */ /* 0x000fe40003fa6270 */
[----:B------:R-:W-:Y:S02]  /*2620*/  @P6 IADD3 R25, PT, PT, R25, 0x1, RZ ;  /* 0x0000000119196810 */ /* 0x000fe40007ffe0ff */
[----:B------:R-:W-:Y:S02]  /*2630*/  @P3 IADD3 R29, PT, PT, R29, 0x1, RZ ;  /* 0x000000011d1d3810 */ /* 0x000fe40007ffe0ff */
[----:B------:R-:W-:-:S02]  /*2640*/  @!P2 IADD3 R25, PT, PT, -R25, RZ, RZ ;  /* 0x000000ff1919a210 */ /* 0x000fc40007ffe1ff */
[----:B------:R-:W-:Y:S01]  /*2650*/  ISETP.GE.AND P6, PT, R9, RZ, PT ;  /* 0x000000ff0900720c */ /* 0x000fe20003fc6270 */
[----:B------:R-:W-:Y:S01]  /*2660*/  IMAD.MOV.U32 R32, RZ, RZ, R29 ;  /* 0x000000ffff207224 */ /* 0x000fe200078e001d */
[----:B------:R-:W-:Y:S01]  /*2670*/  SEL R29, R21, R25, !P0 ;  /* 0x00000019151d7207 */ /* 0x000fe20004000000 */
[----:B------:R-:W-:-:S03]  /*2680*/  @P4 VIADD R27, R27, 0x1 ;  /* 0x000000011b1b4836 */ /* 0x000fc60000000000 */
[----:B------:R-:W-:Y:S01]  /*2690*/  @!P5 IADD3 R32, PT, PT, -R32, RZ, RZ ;  /* 0x000000ff2020d210 */ /* 0x000fe20007ffe1ff */
[----:B------:R-:W-:-:S03]  /*26a0*/  IMAD R11, R19, 0x10, R29 ;  /* 0x00000010130b7824 */ /* 0x000fc600078e021d */
[----:B------:R-:W-:Y:S02]  /*26b0*/  SEL R32, R21, R32, !P0 ;  /* 0x0000002015207207 */ /* 0x000fe40004000000 */
[----:B------:R-:W-:Y:S01]  /*26c0*/  ISETP.GE.AND P2, PT, R11, R14, PT ;  /* 0x0000000e0b00720c */ /* 0x000fe20003f46270 */
[----:B------:R-:W-:Y:S02]  /*26d0*/  @!P6 IMAD.MOV R27, RZ, RZ, -R27 ;  /* 0x000000ffff1be224 */ /* 0x000fe400078e0a1b */
[----:B------:R-:W-:-:S03]  /*26e0*/  IMAD R25, R19, 0x10, R32 ;  /* 0x0000001013197824 */ /* 0x000fc600078e0220 */
[----:B------:R-:W-:Y:S02]  /*26f0*/  SEL R36, R21, R27, !P0 ;  /* 0x0000001b15247207 */ /* 0x000fe40004000000 */
[----:B------:R-:W-:Y:S02]  /*2700*/  ISETP.GE.AND P1, PT, R25, R14, PT ;  /* 0x0000000e1900720c */ /* 0x000fe40003f26270 */
[----:B------:R-:W-:-:S04]  /*2710*/  LEA R27, R19, R36, 0x4 ;  /* 0x00000024131b7211 */ /* 0x000fc800078e20ff */
[----:B------:R-:W-:Y:S01]  /*2720*/  ISETP.GE.AND P4, PT, R27, R14, PT ;  /* 0x0000000e1b00720c */ /* 0x000fe20003f86270 */
[----:B------:R-:W-:-:S12]  /*2730*/  @P2 BRA `(.L_x_29) ;  /* 0x0000000000442947 */ /* 0x000fd80003800000 */
        /* <DEDUP_REMOVED lines=17> */
.L_x_29:
[----:B------:R-:W-:Y:S05]  /*2850*/  BSYNC.RECONVERGENT B1 ;  /* 0x0000000000017941 */ /* 0x000fea0003800200 */
.L_x_28:
        /* <DEDUP_REMOVED lines=10> */
[----:B------:R-:W-:-:S04]  /*2900*/  IMAD.WIDE R8, R11, 0x4, R6 ;  /* 0x000000040b087825 */ /* 0x000fc800078e0206 */
[----:B------:R-:W-:Y:S02]  /*2910*/  IMAD.WIDE R10, R11, 0x4, R4 ;  /* 0x000000040b0a7825 */ /* 0x000fe400078e0204 */
[----:B------:R-:W2:Y:S04]  /*2920*/  LDG.E R8, desc[UR10][R8.64] ;  /* 0x0000000a08087981 */ /* 0x000ea8000c1e1900 */
[----:B------:R-:W3:Y:S01]  /*2930*/  LDG.E R10, desc[UR10][R10.64] ;  /* 0x0000000a0a0a7981 */ /* 0x000ee2000c1e1900 */
[----:B------:R-:W-:-:S05]  /*2940*/  IMAD R34, R36, R13, R34 ;  /* 0x0000000d24227224 */ /* 0x000fca00078e0222 */
[----:B------:R-:W-:-:S05]  /*2950*/  LEA R34, R34, UR6, 0x2 ;  /* 0x0000000622227c11 */ /* 0x000fca000f8e10ff */
[----:B------:R-:W-:Y:S01]  /*2960*/  IMAD R27, R13, 0x40, R34 ;  /* 0x000000400d1b7824 */ /* 0x000fe200078e0222 */
[----:B--2---:R1:W-:Y:S04]  /*2970*/  STS [R34], R8 ;  /* 0x0000000822007388 */ /* 0x0043e80000000800 */
[----:B---3--:R1:W-:Y:S02]  /*2980*/  STS [R27], R10 ;  /* 0x0000000a1b007388 */ /* 0x0083e40000000800 */
.L_x_31:
[----:B------:R-:W-:Y:S05]  /*2990*/  BSYNC.RECONVERGENT B1 ;  /* 0x0000000000017941 */ /* 0x000fea0003800200 */
.L_x_30:
[----:B------:R-:W-:Y:S04]  /*29a0*/  BSSY.RECONVERGENT B1, `(.L_x_32) ;  /* 0x0000013000017945 */ /* 0x000fe80003800200 */
[----:B------:R-:W-:Y:S05]  /*29b0*/  @P1 BRA `(.L_x_33) ;  /* 0x0000000000441947 */ /* 0x000fea0003800000 */
[----:B------:R-:W-:Y:S02]  /*29c0*/  ISETP.GE.AND P2, PT, R20, RZ, PT ;  /* 0x000000ff1400720c */ /* 0x000fe40003f46270 */
[----:B------:R-:W-:Y:S02]  /*29d0*/  IADD3 R9, PT, PT, R28, -R15, RZ ;  /* 0x8000000f1c097210 */ /* 0x000fe40007ffe0ff */
[----:B------:R-:W-:-:S04]  /*29e0*/  ISETP.GT.U32.AND P1, PT, R23, R28, PT ;  /* 0x0000001c1700720c */ /* 0x000fc80003f24070 */
[----:B------:R-:W-:-:S05]  /*29f0*/  SEL R28, R9, R28, !P1 ;  /* 0x0000001c091c7207 */ /* 0x000fca0004800000 */
[----:B------:R-:W-:-:S05]  /*2a00*/  @!P2 IMAD.MOV R28, RZ, RZ, -R28 ;  /* 0x000000ffff1ca224 */ /* 0x000fca00078e0a1c */
[----:B------:R-:W-:-:S05]  /*2a10*/  SEL R28, R21, R28, !P0 ;  /* 0x0000001c151c7207 */ /* 0x000fca0004000000 */
[----:B01----:R-:W-:-:S04]  /*2a20*/  IMAD R8, R13, UR5, R28 ;  /* 0x000000050d087c24 */ /* 0x003fc8000f8e021c */
        /* <DEDUP_REMOVED lines=10> */
.L_x_33:
[----:B------:R-:W-:Y:S05]  /*2ad0*/  BSYNC.RECONVERGENT B1 ;  /* 0x0000000000017941 */ /* 0x000fea0003800200 */
.L_x_32:
[----:B------:R-:W-:-:S05]  /*2ae0*/  VIADD R12, R12, 0x400 ;  /* 0x000004000c0c7836 */ /* 0x000fca0000000000 */
[----:B------:R-:W-:-:S13]  /*2af0*/  ISETP.GE.AND P0, PT, R12, UR14, PT ;  /* 0x0000000e0c007c0c */ /* 0x000fda000bf06270 */
[----:B------:R-:W-:Y:S05]  /*2b00*/  @!P0 BRA `(.L_x_34) ;  /* 0xfffffff400848947 */ /* 0x000fea000383ffff */
.L_x_19:
[----:B------:R-:W-:Y:S05]  /*2b10*/  BSYNC.RECONVERGENT B0 ;  /* 0x0000000000007941 */ /* 0x000fea0003800200 */
.L_x_18:
[----:B0-----:R-:W0:Y:S01]  /*2b20*/  LDC R20, c[0x0][0x39c] ;  /* 0x0000e700ff147b82 */ /* 0x001e220000000800 */
[----:B------:R-:W-:-:S07]  /*2b30*/  MOV R4, RZ ;  /* 0x000000ff00047202 */ /* 0x000fce0000000f00 */
[----:B------:R-:W-:Y:S01]  /*2b40*/  BAR.SYNC.DEFER_BLOCKING 0x0 ;  /* 0x0000000000007b1d */ /* 0x000fe20000010000 */
[----:B0-----:R-:W-:-:S13]  /*2b50*/  ISETP.GE.AND P0, PT, R20, 0x1, PT ;  /* 0x000000011400780c */ /* 0x001fda0003f06270 */
[----:B------:R-:W-:Y:S05]  /*2b60*/  @!P0 BRA `(.L_x_35) ;  /* 0x0000000400808947 */ /* 0x000fea0003800000 */
[----:B-1--4-:R-:W-:Y:S01]  /*2b70*/  SHF.R.U32.HI R5, RZ, 0x4, R0 ;  /* 0x00000004ff057819 */ /* 0x012fe20000011600 */
[----:B------:R-:W-:Y:S01]  /*2b80*/  IMAD.MOV.U32 R4, RZ, RZ, RZ ;  /* 0x000000ffff047224 */ /* 0x000fe200078e00ff */
[----:B------:R-:W-:Y:S01]  /*2b90*/  UMOV UR4, URZ ;  /* 0x000000ff00047c82 */ /* 0x000fe20008000000 */
[----:B------:R-:W-:Y:S05]  /*2ba0*/  BRA.U !UP0, `(.L_x_36) ;  /* 0x0000000108947547 */ /* 0x000fea000b800000 */
[----:B------:R-:W0:Y:S01]  /*2bb0*/  S2UR UR8, SR_CgaCtaId ;  /* 0x00000000000879c3 */ /* 0x000e220000008800 */
[----:B------:R-:W-:Y:S01]  /*2bc0*/  HFMA2 R4, -RZ, RZ, 0, 0 ;  /* 0x00000000ff047431 */ /* 0x000fe200000001ff */
[----:B------:R-:W-:Y:S02]  /*2bd0*/  UMOV UR4, 0x400 ;  /* 0x0000040000047882 */ /* 0x000fe40000000000 */
[----:B0-----:R-:W-:-:S03]  /*2be0*/  ULEA UR8, UR8, UR4, 0x18 ;  /* 0x0000000408087291 */ /* 0x001fc6000f8ec0ff */
[----:B------:R-:W-:-:S09]  /*2bf0*/  UMOV UR4, URZ ;  /* 0x000000ff00047c82 */ /* 0x000fd20008000000 */
.L_x_37:
[-C--:B--2---:R-:W-:Y:S02]  /*2c00*/  IMAD R6, R5, R20.reuse, UR4 ;  /* 0x0000000405067e24 */ /* 0x084fe4000f8e0214 */
[----:B------:R-:W-:Y:S01]  /*2c10*/  IMAD R7, R3, R20, UR4 ;  /* 0x0000000403077e24 */ /* 0x000fe2000f8e0214 */
[----:B------:R-:W-:Y:S02]  /*2c20*/  UIADD3 UR4, UPT, UPT, UR4, 0x8, URZ ;  /* 0x0000000804047890 */ /* 0x000fe4000fffe0ff */
[----:B------:R-:W-:Y:S02]  /*2c30*/  LEA R6, R6, UR8, 0x2 ;  /* 0x0000000806067c11 */ /* 0x000fe4000f8e10ff */
[----:B------:R-:W-:Y:S01]  /*2c40*/  LEA R8, R7, UR6, 0x2 ;  /* 0x0000000607087c11 */ /* 0x000fe2000f8e10ff */
[----:B------:R-:W-:Y:S02]  /*2c50*/  UISETP.NE.AND UP1, UPT, UR4, UR7, UPT ;  /* 0x000000070400728c */ /* 0x000fe4000bf25270 */
[----:B------:R-:W-:Y:S04]  /*2c60*/  LDS R7, [R6] ;  /* 0x0000000006077984 */ /* 0x000fe80000000800 */
[----:B------:R-:W0:Y:S04]  /*2c70*/  LDS R9, [R8] ;  /* 0x0000000008097984 */ /* 0x000e280000000800 */
[----:B------:R-:W-:Y:S04]  /*2c80*/  LDS R10, [R6+0x4] ;  /* 0x00000400060a7984 */ /* 0x000fe80000000800 */
[----:B------:R-:W1:Y:S04]  /*2c90*/  LDS R11, [R8+0x4] ;  /* 0x00000400080b7984 */ /* 0x000e680000000800 */
[----:B------:R-:W-:Y:S04]  /*2ca0*/  LDS R12, [R6+0x8] ;  /* 0x00000800060c7984 */ /* 0x000fe80000000800 */
[----:B------:R-:W2:Y:S04]  /*2cb0*/  LDS R13, [R8+0x8] ;  /* 0x00000800080d7984 */ /* 0x000ea80000000800 */
[----:B------:R-:W-:Y:S04]  /*2cc0*/  LDS R14, [R6+0xc] ;  /* 0x00000c00060e7984 */ /* 0x000fe80000000800 */
[----:B------:R-:W3:Y:S04]  /*2cd0*/  LDS R15, [R8+0xc] ;  /* 0x00000c00080f7984 */ /* 0x000ee80000000800 */
[----:B------:R-:W-:Y:S04]  /*2ce0*/  LDS R22, [R6+0x10] ;  /* 0x0000100006167984 */ /* 0x000fe80000000800 */
[----:B------:R-:W4:Y:S04]  /*2cf0*/  LDS R21, [R8+0x10] ;  /* 0x0000100008157984 */ /* 0x000f280000000800 */
[----:B------:R-:W-:Y:S04]  /*2d00*/  LDS R24, [R6+0x14] ;  /* 0x0000140006187984 */ /* 0x000fe80000000800 */
[----:B------:R-:W5:Y:S01]  /*2d10*/  LDS R23, [R8+0x14] ;  /* 0x0000140008177984 */ /* 0x000f620000000800 */
[----:B0-----:R-:W-:-:S03]  /*2d20*/  FFMA R7, R7, R9, R4 ;  /* 0x0000000907077223 */ /* 0x001fc60000000004 */
[----:B------:R-:W-:Y:S04]  /*2d30*/  LDS R26, [R6+0x18] ;  /* 0x00001800061a7984 */ /* 0x000fe80000000800 */
[----:B------:R-:W0:Y:S01]  /*2d40*/  LDS R25, [R8+0x18] ;  /* 0x0000180008197984 */ /* 0x000e220000000800 */
[----:B-1----:R-:W-:-:S03]  /*2d50*/  FFMA R7, R10, R11, R7 ;  /* 0x0000000b0a077223 */ /* 0x002fc60000000007 */
[----:B------:R-:W-:Y:S04]  /*2d60*/  LDS R28, [R6+0x1c] ;  /* 0x00001c00061c7984 */ /* 0x000fe80000000800 */
[----:B------:R-:W1:Y:S01]  /*2d70*/  LDS R27, [R8+0x1c] ;  /* 0x00001c00081b7984 */ /* 0x000e620000000800 */
[----:B--2---:R-:W-:-:S04]  /*2d80*/  FFMA R7, R12, R13, R7 ;  /* 0x0000000d0c077223 */ /* 0x004fc80000000007 */
[----:B---3--:R-:W-:-:S04]  /*2d90*/  FFMA R7, R14, R15, R7 ;  /* 0x0000000f0e077223 */ /* 0x008fc80000000007 */
[----:B----4-:R-:W-:-:S04]  /*2da0*/  FFMA R7, R22, R21, R7 ;  /* 0x0000001516077223 */ /* 0x010fc80000000007 */
[----:B-----5:R-:W-:-:S04]  /*2db0*/  FFMA R7, R24, R23, R7 ;  /* 0x0000001718077223 */ /* 0x020fc80000000007 */
[----:B0-----:R-:W-:-:S04]  /*2dc0*/  FFMA R7, R26, R25, R7 ;  /* 0x000000191a077223 */ /* 0x001fc80000000007 */
[----:B-1----:R-:W-:Y:S01]  /*2dd0*/  FFMA R4, R28, R27, R7 ;  /* 0x0000001b1c047223 */ /* 0x002fe20000000007 */
[----:B------:R-:W-:Y:S06]  /*2de0*/  BRA.U UP1, `(.L_x_37) ;  /* 0xfffffffd01847547 */ /* 0x000fec000b83ffff */
[----:B------:R-:W-:-:S05]  /*2df0*/  UMOV UR4, UR7 ;  /* 0x0000000700047c82 */ /* 0x000fca0008000000 */
.L_x_36:
[----:B------:R-:W-:-:S09]  /*2e00*/  UISETP.NE.AND UP1, UPT, UR15, URZ, UPT ;  /* 0x000000ff0f00728c */ /* 0x000fd2000bf25270 */
[----:B------:R-:W-:Y:S05]  /*2e10*/  BRA.U !UP1, `(.L_x_35) ;  /* 0x0000000109d47547 */ /* 0x000fea000b800000 */
[----:B------:R-:W-:Y:S02]  /*2e20*/  UIADD3 UR8, UPT, UPT, UR15, -0x1, URZ ;  /* 0xffffffff0f087890 */ /* 0x000fe4000fffe0ff */
[----:B------:R-:W-:Y:S02]  /*2e30*/  UISETP.NE.AND UP2, UPT, UR16, URZ, UPT ;  /* 0x000000ff1000728c */ /* 0x000fe4000bf45270 */
[----:B------:R-:W-:-:S09]  /*2e40*/  UISETP.GE.U32.AND UP1, UPT, UR8, 0x3, UPT ;  /* 0x000000030800788c */ /* 0x000fd2000bf26070 */
[----:B------:R-:W-:Y:S05]  /*2e50*/  BRA.U !UP1, `(.L_x_38) ;  /* 0x0000000109507547 */ /* 0x000fea000b800000 */
[----:B------:R-:W0:Y:S01]  /*2e60*/  S2UR UR9, SR_CgaCtaId ;  /* 0x00000000000979c3 */ /* 0x000e220000008800 */
[----:B------:R-:W-:Y:S01]  /*2e70*/  UMOV UR8, 0x400 ;  /* 0x0000040000087882 */ /* 0x000fe20000000000 */
[-C--:B------:R-:W-:Y:S02]  /*2e80*/  IMAD R7, R3, R20.reuse, UR4 ;  /* 0x0000000403077e24 */ /* 0x080fe4000f8e0214 */
[----:B--2---:R-:W-:Y:S01]  /*2e90*/  IMAD R6, R5, R20, UR4 ;  /* 0x0000000405067e24 */ /* 0x004fe2000f8e0214 */
[----:B------:R-:W-:Y:S02]  /*2ea0*/  UIADD3 UR4, UPT, UPT, UR4, 0x4, URZ ;  /* 0x0000000404047890 */ /* 0x000fe4000fffe0ff */
[----:B------:R-:W-:-:S05]  /*2eb0*/  LEA R8, R7, UR6, 0x2 ;  /* 0x0000000607087c11 */ /* 0x000fca000f8e10ff */
[----:B------:R-:W-:Y:S04]  /*2ec0*/  LDS R9, [R8] ;  /* 0x0000000008097984 */ /* 0x000fe80000000800 */
[----:B------:R-:W-:Y:S04]  /*2ed0*/  LDS R11, [R8+0x4] ;  /* 0x00000400080b7984 */ /* 0x000fe80000000800 */
[----:B------:R-:W-:Y:S01]  /*2ee0*/  LDS R13, [R8+0x8] ;  /* 0x00000800080d7984 */ /* 0x000fe20000000800 */
[----:B0-----:R-:W-:-:S03]  /*2ef0*/  ULEA UR8, UR9, UR8, 0x18 ;  /* 0x0000000809087291 */ /* 0x001fc6000f8ec0ff */
[----:B------:R-:W-:Y:S03]  /*2f00*/  LDS R15, [R8+0xc] ;  /* 0x00000c00080f7984 */ /* 0x000fe60000000800 */
[----:B------:R-:W-:-:S05]  /*2f10*/  LEA R6, R6, UR8, 0x2 ;  /* 0x0000000806067c11 */ /* 0x000fca000f8e10ff */
[----:B------:R-:W0:Y:S04]  /*2f20*/  LDS R7, [R6] ;  /* 0x0000000006077984 */ /* 0x000e280000000800 */
[----:B------:R-:W1:Y:S04]  /*2f30*/  LDS R10, [R6+0x4] ;  /* 0x00000400060a7984 */ /* 0x000e680000000800 */
[----:B------:R-:W2:Y:S04]  /*2f40*/  LDS R12, [R6+0x8] ;  /* 0x00000800060c7984 */ /* 0x000ea80000000800 */
[----:B------:R-:W3:Y:S01]  /*2f50*/  LDS R14, [R6+0xc] ;  /* 0x00000c00060e7984 */ /* 0x000ee20000000800 */
[----:B0-----:R-:W-:-:S04]  /*2f60*/  FFMA R7, R7, R9, R4 ;  /* 0x0000000907077223 */ /* 0x001fc80000000004 */
[----:B-1----:R-:W-:-:S04]  /*2f70*/  FFMA R7, R10, R11, R7 ;  /* 0x0000000b0a077223 */ /* 0x002fc80000000007 */
[----:B--2---:R-:W-:-:S04]  /*2f80*/  FFMA R7, R12, R13, R7 ;  /* 0x0000000d0c077223 */ /* 0x004fc80000000007 */
[----:B---3--:R-:W-:-:S07]  /*2f90*/  FFMA R4, R14, R15, R7 ;  /* 0x0000000f0e047223 */ /* 0x008fce0000000007 */
.L_x_38:
[----:B------:R-:W-:Y:S05]  /*2fa0*/  BRA.U !UP2, `(.L_x_35) ;  /* 0x000000010a707547 */ /* 0x000fea000b800000 */
[----:B------:R-:W-:Y:S01]  /*2fb0*/  UISETP.NE.AND UP1, UPT, UR16, 0x1, UPT ;  /* 0x000000011000788c */ /* 0x000fe2000bf25270 */
[----:B------:R-:W-:-:S08]  /*2fc0*/  LOP3.LUT P0, RZ, R20, 0x1, RZ, 0xc0, !PT ;  /* 0x0000000114ff7812 */ /* 0x000fd0000780c0ff */
        /* <DEDUP_REMOVED lines=8> */
[----:B------:R-:W-:Y:S01]  /*3050*/  LDS R10, [R8+0x4] ;  /* 0x00000400080a7984 */ /* 0x000fe20000000800 */
[----:B0-----:R-:W-:-:S06]  /*3060*/  ULEA UR8, UR9, UR8, 0x18 ;  /* 0x0000000809087291 */ /* 0x001fcc000f8ec0ff */
[----:B------:R-:W-:-:S05]  /*3070*/  LEA R6, R6, UR8, 0x2 ;  /* 0x0000000806067c11 */ /* 0x000fca000f8e10ff */
[----:B------:R-:W0:Y:S04]  /*3080*/  LDS R7, [R6] ;  /* 0x0000000006077984 */ /* 0x000e280000000800 */
[----:B------:R-:W1:Y:S01]  /*3090*/  LDS R11, [R6+0x4] ;  /* 0x00000400060b7984 */ /* 0x000e620000000800 */
[----:B0-----:R-:W-:-:S04]  /*30a0*/  FFMA R4, R7, R9, R4 ;  /* 0x0000000907047223 */ /* 0x001fc80000000004 */
[----:B-1----:R-:W-:-:S07]  /*30b0*/  FFMA R4, R11, R10, R4 ;  /* 0x0000000a0b047223 */ /* 0x002fce0000000004 */
.L_x_39:
[----:B------:R-:W-:Y:S05]  /*30c0*/  @!P0 BRA `(.L_x_35) ;  /* 0x0000000000288947 */ /* 0x000fea0003800000 */
[----:B------:R-:W0:Y:S01]  /*30d0*/  S2UR UR9, SR_CgaCtaId ;  /* 0x00000000000979c3 */ /* 0x000e220000008800 */
[----:B------:R-:W-:Y:S01]  /*30e0*/  UMOV UR8, 0x400 ;  /* 0x0000040000087882 */ /* 0x000fe20000000000 */
[-C--:B--2---:R-:W-:Y:S02]  /*30f0*/  IMAD R6, R3, R20.reuse, UR4 ;  /* 0x0000000403067e24 */ /* 0x084fe4000f8e0214 */
[----:B------:R-:W-:-:S03]  /*3100*/  IMAD R5, R5, R20, UR4 ;  /* 0x0000000405057e24 */ /* 0x000fc6000f8e0214 */
[----:B------:R-:W-:-:S06]  /*3110*/  LEA R6, R6, UR6, 0x2 ;  /* 0x0000000606067c11 */ /* 0x000fcc000f8e10ff */
[----:B------:R-:W-:Y:S01]  /*3120*/  LDS R6, [R6] ;  /* 0x0000000006067984 */ /* 0x000fe20000000800 */
[----:B0-----:R-:W-:-:S06]  /*3130*/  ULEA UR8, UR9, UR8, 0x18 ;  /* 0x0000000809087291 */ /* 0x001fcc000f8ec0ff */
[----:B------:R-:W-:-:S06]  /*3140*/  LEA R5, R5, UR8, 0x2 ;  /* 0x0000000805057c11 */ /* 0x000fcc000f8e10ff */
[----:B------:R-:W0:Y:S02]  /*3150*/  LDS R5, [R5] ;  /* 0x0000000005057984 */ /* 0x000e240000000800 */
[----:B0-----:R-:W-:-:S07]  /*3160*/  FFMA R4, R5, R6, R4 ;  /* 0x0000000605047223 */ /* 0x001fce0000000004 */
.L_x_35:
[----:B------:R-:W0:Y:S01]  /*3170*/  LDCU UR4, c[0x0][0x3a8] ;  /* 0x00007500ff0477ac */ /* 0x000e220008000800 */
[----:B------:R-:W-:Y:S01]  /*3180*/  ISETP.NE.AND P0, PT, R3, RZ, PT ;  /* 0x000000ff0300720c */ /* 0x000fe20003f05270 */
[----:B------:R-:W-:Y:S01]  /*3190*/  BSSY.RECONVERGENT B0, `(.L_x_40) ;  /* 0x00000e1000007945 */ /* 0x000fe20003800200 */
[----:B0-----:R-:W-:-:S05]  /*31a0*/  FMUL R4, R4, UR4 ;  /* 0x0000000404047c20 */ /* 0x001fca0008400000 */
[----:B------:R0:W-:Y:S01]  /*31b0*/  STS [R17], R4 ;  /* 0x0000000411007388 */ /* 0x0001e20000000800 */
[----:B------:R-:W-:Y:S06]  /*31c0*/  BAR.SYNC.DEFER_BLOCKING 0x0 ;  /* 0x0000000000007b1d */ /* 0x000fec0000010000 */
[----:B------:R-:W-:Y:S05]  /*31d0*/  @P0 BRA `(.L_x_41) ;  /* 0x0000000c00700947 */ /* 0x000fea0003800000 */
[C---:B0-----:R-:W-:Y:S01]  /*31e0*/  LEA R4, R0.reuse, UR13, 0x2 ;  /* 0x0000000d00047c11 */ /* 0x041fe2000f8e10ff */
[----:B-1--4-:R-:W-:Y:S01]  /*31f0*/  LDS R5, [R18+0x440] ;  /* 0x0004400012057984 */ /* 0x012fe20000000800 */
[----:B------:R-:W-:-:S03]  /*3200*/  LEA R12, R0, UR13, 0x2 ;  /* 0x0000000d000c7c11 */ /* 0x000fc6000f8e10ff */
[----:B--2---:R-:W-:Y:S04]  /*3210*/  LDS R13, [R4] ;  /* 0x00000000040d7984 */ /* 0x004fe80000000800 */
[----:B------:R-:W0:Y:S04]  /*3220*/  LDS R33, [R4+0x4] ;  /* 0x0000040004217984 */ /* 0x000e280000000800 */
        /* <DEDUP_REMOVED lines=10> */
[----:B0-----:R-:W-:-:S03]  /*32d0*/  FMNMX3 R14, R13, -INF , R33, !PT ;  /* 0xff8000000d0e7876 */ /* 0x001fc60007800021 */
[----:B------:R-:W-:Y:S04]  /*32e0*/  LDS R11, [R12+0x30] ;  /* 0x000030000c0b7984 */ /* 0x000fe80000000800 */
[----:B------:R-:W0:Y:S01]  /*32f0*/  LDS R10, [R12+0x34] ;  /* 0x000034000c0a7984 */ /* 0x000e220000000800 */
[----:B-1----:R-:W-:-:S03]  /*3300*/  FMNMX3 R14, R14, R6, R29, !PT ;  /* 0x000000060e0e7276 */ /* 0x002fc6000780001d */
[----:B------:R-:W-:Y:S04]  /*3310*/  LDS R8, [R12+0x38] ;  /* 0x000038000c087984 */ /* 0x000fe80000000800 */
[----:B------:R-:W1:Y:S01]  /*3320*/  LDS R9, [R12+0x3c] ;  /* 0x00003c000c097984 */ /* 0x000e620000000800 */
[----:B--2---:R-:W-:-:S04]  /*3330*/  FMNMX3 R14, R14, R21, R25, !PT ;  /* 0x000000150e0e7276 */ /* 0x004fc80007800019 */
[----:B---3--:R-:W-:-:S04]  /*3340*/  FMNMX3 R14, R14, R23, R15, !PT ;  /* 0x000000170e0e7276 */ /* 0x008fc8000780000f */
[----:B----4-:R-:W-:-:S04]  /*3350*/  FMNMX3 R14, R14, R27, R31, !PT ;  /* 0x0000001b0e0e7276 */ /* 0x010fc8000780001f */
[----:B-----5:R-:W-:-:S04]  /*3360*/  FMNMX3 R14, R14, R24, R7, !PT ;  /* 0x000000180e0e7276 */ /* 0x020fc80007800007 */
[----:B0-----:R-:W-:-:S04]  /*3370*/  FMNMX3 R14, R14, R11, R10, !PT ;  /* 0x0000000b0e0e7276 */ /* 0x001fc8000780000a */
[----:B-1----:R-:W-:Y:S01]  /*3380*/  FMNMX3 R4, R14, R8, R9, !PT ;  /* 0x000000080e047276 */ /* 0x002fe20007800009 */
[----:B------:R-:W-:-:S03]  /*3390*/  IMAD.MOV.U32 R14, RZ, RZ, 0x3bbb989d ;  /* 0x3bbb989dff0e7424 */ /* 0x000fc600078e00ff */
[----:B------:R-:W-:-:S05]  /*33a0*/  FMNMX R4, R4, R5, !PT ;  /* 0x0000000504047209 */ /* 0x000fca0007800000 */
[--C-:B------:R-:W-:Y:S01]  /*33b0*/  FADD R37, R13, -R4.reuse ;  /* 0x800000040d257221 */ /* 0x100fe20000000000 */
[----:B------:R-:W-:Y:S02]  /*33c0*/  HFMA2 R13, -RZ, RZ, 3.7421875, 0 ;  /* 0x437c0000ff0d7431 */ /* 0x000fe400000001ff */
[--C-:B------:R-:W-:Y:S01]  /*33d0*/  FADD R33, R33, -R4.reuse ;  /* 0x8000000421217221 */ /* 0x100fe20000000000 */
[--C-:B------:R-:W-:Y:S01]  /*33e0*/  FADD R35, R6, -R4.reuse ;  /* 0x8000000406237221 */ /* 0x100fe20000000000 */
[-C--:B------:R-:W-:Y:S01]  /*33f0*/  FFMA.SAT R28, R37, R14.reuse, 0.5 ;  /* 0x3f000000251c7423 */ /* 0x080fe2000000200e */
[----:B------:R-:W-:Y:S01]  /*3400*/  FADD R29, R29, -R4 ;  /* 0x800000041d1d7221 */ /* 0x000fe20000000000 */
[----:B------:R-:W-:Y:S02]  /*3410*/  FFMA.SAT R26, R33, R14, 0.5 ;  /* 0x3f000000211a7423 */ /* 0x000fe4000000200e */
[-C--:B------:R-:W-:Y:S02]  /*3420*/  FFMA.RM R28, R28, R13.reuse, 12582913 ;  /* 0x4b4000011c1c7423 */ /* 0x080fe4000000400d */
[----:B------:R-:W-:-:S02]  /*3430*/  FFMA.RM R26, R26, R13, 12582913 ;  /* 0x4b4000011a1a7423 */ /* 0x000fc4000000400d */
[----:B------:R-:W-:Y:S02]  /*3440*/  FADD R22, R28, -12583039 ;  /* 0xcb40007f1c167421 */ /* 0x000fe40000000000 */
[C---:B------:R-:W-:Y:S01]  /*3450*/  FADD R6, R26.reuse, -12583039 ;  /* 0xcb40007f1a067421 */ /* 0x040fe20000000000 */
[----:B------:R-:W-:Y:S01]  /*3460*/  SHF.L.U32 R26, R26, 0x17, RZ ;  /* 0x000000171a1a7819 */ /* 0x000fe200000006ff */
[----:B------:R-:W-:Y:S02]  /*3470*/  FFMA R22, R37, 1.4426950216293334961, -R22 ;  /* 0x3fb8aa3b25167823 */ /* 0x000fe40000000816 */
[----:B------:R-:W-:Y:S02]  /*3480*/  FFMA R6, R33, 1.4426950216293334961, -R6 ;  /* 0x3fb8aa3b21067823 */ /* 0x000fe40000000806 */
[----:B------:R-:W-:Y:S01]  /*3490*/  FFMA R30, R37, 1.925963033500011079e-08, R22 ;  /* 0x32a57060251e7823 */ /* 0x000fe20000000016 */
[----:B------:R-:W-:Y:S01]  /*34a0*/  FFMA.SAT R22, R35, R14, 0.5 ;  /* 0x3f00000023167423 */ /* 0x000fe2000000200e */
[----:B------:R-:W-:Y:S01]  /*34b0*/  FFMA R32, R33, 1.925963033500011079e-08, R6 ;  /* 0x32a5706021207823 */ /* 0x000fe20000000006 */
[--C-:B------:R-:W-:Y:S01]  /*34c0*/  FADD R37, R25, -R4.reuse ;  /* 0x8000000419257221 */ /* 0x100fe20000000000 */
[----:B------:R-:W-:Y:S01]  /*34d0*/  FADD R33, R21, -R4 ;  /* 0x8000000415217221 */ /* 0x000fe20000000000 */
[----:B------:R-:W-:Y:S01]  /*34e0*/  FFMA.RM R22, R22, R13, 12582913 ;  /* 0x4b40000116167423 */ /* 0x000fe2000000400d */
[----:B------:R-:W-:Y:S03]  /*34f0*/  MUFU.EX2 R30, R30 ;  /* 0x0000001e001e7308 */ /* 0x000fe60000000800 */
[C---:B------:R-:W-:Y:S01]  /*3500*/  FADD R6, R22.reuse, -12583039 ;  /* 0xcb40007f16067421 */ /* 0x040fe20000000000 */
[----:B------:R-:W-:-:S03]  /*3510*/  IMAD.SHL.U32 R22, R22, 0x800000, RZ ;  /* 0x0080000016167824 */ /* 0x000fc600078e00ff */
[C---:B------:R-:W-:Y:S01]  /*3520*/  FFMA R6, R35.reuse, 1.4426950216293334961, -R6 ;  /* 0x3fb8aa3b23067823 */ /* 0x040fe20000000806 */
[----:B------:R-:W0:Y:S03]  /*3530*/  MUFU.EX2 R32, R32 ;  /* 0x0000002000207308 */ /* 0x000e260000000800 */
[----:B------:R-:W-:Y:S01]  /*3540*/  FFMA R35, R35, 1.925963033500011079e-08, R6 ;  /* 0x32a5706023237823 */ /* 0x000fe20000000006 */
[----:B------:R-:W-:-:S04]  /*3550*/  FFMA.SAT R6, R29, R14, 0.5 ;  /* 0x3f0000001d067423 */ /* 0x000fc8000000200e */
[----:B------:R-:W-:Y:S01]  /*3560*/  FFMA.RM R6, R6, R13, 12582913 ;  /* 0x4b40000106067423 */ /* 0x000fe2000000400d */
[----:B------:R-:W1:Y:S03]  /*3570*/  MUFU.EX2 R35, R35 ;  /* 0x0000002300237308 */ /* 0x000e660000000800 */
[----:B------:R-:W-:-:S04]  /*3580*/  FADD R34, R6, -12583039 ;  /* 0xcb40007f06227421 */ /* 0x000fc80000000000 */
[----:B------:R-:W-:Y:S01]  /*3590*/  FFMA R34, R29, 1.4426950216293334961, -R34 ;  /* 0x3fb8aa3b1d227823 */ /* 0x000fe20000000822 */
[----:B0-----:R-:W-:-:S03]  /*35a0*/  FMUL R25, R26, R32 ;  /* 0x000000201a197220 */ /* 0x001fc60000400000 */
[----:B------:R-:W-:Y:S01]  /*35b0*/  FFMA R34, R29, 1.925963033500011079e-08, R34 ;  /* 0x32a570601d227823 */ /* 0x000fe20000000022 */
[----:B------:R-:W-:Y:S02]  /*35c0*/  IMAD.SHL.U32 R29, R28, 0x800000, RZ ;  /* 0x008000001c1d7824 */ /* 0x000fe400078e00ff */
[----:B------:R-:W-:Y:S01]  /*35d0*/  FFMA.SAT R28, R33, R14, 0.5 ;  /* 0x3f000000211c7423 */ /* 0x000fe2000000200e */
[----:B------:R-:W-:Y:S01]  /*35e0*/  STS [R12+0x4], R25 ;  /* 0x000004190c007388 */ /* 0x000fe20000000800 */
[----:B------:R-:W-:Y:S01]  /*35f0*/  FMUL R21, R29, R30 ;  /* 0x0000001e1d157220 */ /* 0x000fe20000400000 */
[----:B------:R-:W-:Y:S01]  /*3600*/  FFMA.SAT R30, R37, R14, 0.5 ;  /* 0x3f000000251e7423 */ /* 0x000fe2000000200e */
[-C--:B------:R-:W-:Y:S01]  /*3610*/  FFMA.RM R29, R28, R13.reuse, 12582913 ;  /* 0x4b4000011c1d7423 */ /* 0x080fe2000000400d */
[----:B------:R-:W0:Y:S02]  /*3620*/  MUFU.EX2 R34, R34 ;  /* 0x0000002200227308 */ /* 0x000e240000000800 */
[----:B------:R-:W-:Y:S01]  /*3630*/  FFMA.RM R30, R30, R13, 12582913 ;  /* 0x4b4000011e1e7423 */ /* 0x000fe2000000400d */
[----:B------:R-:W-:Y:S01]  /*3640*/  FADD R28, R29, -12583039 ;  /* 0xcb40007f1d1c7421 */ /* 0x000fe20000000000 */
[----:B------:R-:W-:Y:S02]  /*3650*/  STS [R12], R21 ;  /* 0x000000150c007388 */ /* 0x000fe40000000800 */
[----:B------:R-:W-:Y:S01]  /*3660*/  FADD R26, R30, -12583039 ;  /* 0xcb40007f1e1a7421 */ /* 0x000fe20000000000 */
[----:B------:R-:W-:-:S03]  /*3670*/  FFMA R28, R33, 1.4426950216293334961, -R28 ;  /* 0x3fb8aa3b211c7823 */ /* 0x000fc6000000081c */
[----:B------:R-:W-:Y:S01]  /*3680*/  FFMA R26, R37, 1.4426950216293334961, -R26 ;  /* 0x3fb8aa3b251a7823 */ /* 0x000fe2000000081a */
[----:B------:R-:W-:-:S03]  /*3690*/  FFMA R33, R33, 1.925963033500011079e-08, R28 ;  /* 0x32a5706021217823 */ /* 0x000fc6000000001c */
[----:B------:R-:W-:Y:S01]  /*36a0*/  FFMA R32, R37, 1.925963033500011079e-08, R26 ;  /* 0x32a5706025207823 */ /* 0x000fe2000000001a */
[--C-:B------:R-:W-:Y:S01]  /*36b0*/  FADD R37, R23, -R4.reuse ;  /* 0x8000000417257221 */ /* 0x100fe20000000000 */
[----:B-1----:R-:W-:Y:S01]  /*36c0*/  FMUL R23, R22, R35 ;  /* 0x0000002316177220 */ /* 0x002fe20000400000 */
[----:B------:R-:W-:Y:S01]  /*36d0*/  FADD R35, R15, -R4 ;  /* 0x800000040f237221 */ /* 0x000fe20000000000 */
[----:B------:R-:W1:Y:S01]  /*36e0*/  MUFU.EX2 R33, R33 ;  /* 0x0000002100217308 */ /* 0x000e620000000800 */
[----:B------:R-:W-:Y:S02]  /*36f0*/  FFMA.SAT R26, R37, R14, 0.5 ;  /* 0x3f000000251a7423 */ /* 0x000fe4000000200e */
[----:B------:R-:W-:Y:S02]  /*3700*/  STS [R12+0x8], R23 ;  /* 0x000008170c007388 */ /* 0x000fe40000000800 */
[----:B------:R-:W-:-:S03]  /*3710*/  FFMA.RM R26, R26, R13, 12582913 ;  /* 0x4b4000011a1a7423 */ /* 0x000fc6000000400d */
[----:B------:R-:W2:Y:S01]  /*3720*/  MUFU.EX2 R32, R32 ;  /* 0x0000002000207308 */ /* 0x000ea20000000800 */
[----:B------:R-:W-:-:S04]  /*3730*/  FADD R22, R26, -12583039 ;  /* 0xcb40007f1a167421 */ /* 0x000fc80000000000 */
[----:B------:R-:W-:-:S04]  /*3740*/  FFMA R22, R37, 1.4426950216293334961, -R22 ;  /* 0x3fb8aa3b25167823 */ /* 0x000fc80000000816 */
[----:B------:R-:W-:Y:S01]  /*3750*/  FFMA R28, R37, 1.925963033500011079e-08, R22 ;  /* 0x32a57060251c7823 */ /* 0x000fe20000000016 */
[----:B------:R-:W-:Y:S01]  /*3760*/  FFMA.SAT R22, R35, R14, 0.5 ;  /* 0x3f00000023167423 */ /* 0x000fe2000000200e */
[----:B------:R-:W-:-:S03]  /*3770*/  SHF.L.U32 R37, R6, 0x17, RZ ;  /* 0x0000001706257819 */ /* 0x000fc600000006ff */
[----:B------:R-:W-:Y:S01]  /*3780*/  FFMA.RM R22, R22, R13, 12582913 ;  /* 0x4b40000116167423 */ /* 0x000fe2000000400d */
[----:B------:R-:W3:Y:S01]  /*3790*/  MUFU.EX2 R28, R28 ;  /* 0x0000001c001c7308 */ /* 0x000ee20000000800 */
[----:B0-----:R-:W-:Y:S01]  /*37a0*/  FMUL R15, R37, R34 ;  /* 0x00000022250f7220 */ /* 0x001fe20000400000 */
[----:B------:R-:W-:Y:S02]  /*37b0*/  IMAD.SHL.U32 R34, R29, 0x800000, RZ ;  /* 0x008000001d227824 */ /* 0x000fe400078e00ff */
[----:B------:R-:W-:Y:S01]  /*37c0*/  FADD R6, R22, -12583039 ;  /* 0xcb40007f16067421 */ /* 0x000fe20000000000 */
[----:B------:R-:W-:Y:S01]  /*37d0*/  SHF.L.U32 R37, R30, 0x17, RZ ;  /* 0x000000171e257819 */ /* 0x000fe200000006ff */
[----:B-1----:R-:W-:Y:S02]  /*37e0*/  FMUL R29, R34, R33 ;  /* 0x00000021221d7220 */ /* 0x002fe40000400000 */
[C---:B------:R-:W-:Y:S01]  /*37f0*/  FFMA R6, R35.reuse, 1.4426950216293334961, -R6 ;  /* 0x3fb8aa3b23067823 */ /* 0x040fe20000000806 */
[----:B------:R-:W-:Y:S01]  /*3800*/  SHF.L.U32 R22, R22, 0x17, RZ ;  /* 0x0000001716167819 */ /* 0x000fe200000006ff */
[----:B------:R-:W-:Y:S02]  /*3810*/  STS [R12+0xc], R15 ;  /* 0x00000c0f0c007388 */ /* 0x000fe40000000800 */
[----:B------:R-:W-:Y:S01]  /*3820*/  FFMA R6, R35, 1.925963033500011079e-08, R6 ;  /* 0x32a5706023067823 */ /* 0x000fe20000000006 */
[----:B------:R-:W-:Y:S01]  /*3830*/  FADD R35, R27, -R4 ;  /* 0x800000041b237221 */ /* 0x000fe20000000000 */
[----:B------:R-:W-:Y:S03]  /*3840*/  STS [R12+0x10], R29 ;  /* 0x0000101d0c007388 */ /* 0x000fe60000000800 */
[----:B------:R-:W-:Y:S01]  /*3850*/  FFMA.SAT R34, R35, R14, 0.5 ;  /* 0x3f00000023227423 */ /* 0x000fe2000000200e */
[----:B------:R-:W0:Y:S03]  /*3860*/  MUFU.EX2 R6, R6 ;  /* 0x0000000600067308 */ /* 0x000e260000000800 */
[----:B------:R-:W-:-:S04]  /*3870*/  FFMA.RM R27, R34, R13, 12582913 ;  /* 0x4b400001221b7423 */ /* 0x000fc8000000400d */
[----:B------:R-:W-:-:S04]  /*3880*/  FADD R34, R27, -12583039 ;  /* 0xcb40007f1b227421 */ /* 0x000fc80000000000 */
[----:B------:R-:W-:-:S04]  /*3890*/  FFMA R34, R35, 1.4426950216293334961, -R34 ;  /* 0x3fb8aa3b23227823 */ /* 0x000fc80000000822 */
[----:B------:R-:W-:Y:S01]  /*38a0*/  FFMA R33, R35, 1.925963033500011079e-08, R34 ;  /* 0x32a5706023217823 */ /* 0x000fe20000000022 */
[--C-:B------:R-:W-:Y:S01]  /*38b0*/  FADD R35, R31, -R4.reuse ;  /* 0x800000041f237221 */ /* 0x100fe20000000000 */
[----:B--2---:R-:W-:Y:S01]  /*38c0*/  FMUL R31, R37, R32 ;  /* 0x00000020251f7220 */ /* 0x004fe20000400000 */
[----:B------:R-:W-:Y:S02]  /*38d0*/  FADD R37, R24, -R4 ;  /* 0x8000000418257221 */ /* 0x000fe40000000000 */
[-C--:B------:R-:W-:Y:S01]  /*38e0*/  FFMA.SAT R30, R35, R14.reuse, 0.5 ;  /* 0x3f000000231e7423 */ /* 0x080fe2000000200e */
[----:B------:R-:W1:Y:S01]  /*38f0*/  MUFU.EX2 R33, R33 ;  /* 0x0000002100217308 */ /* 0x000e620000000800 */
[----:B------:R-:W-:Y:S01]  /*3900*/  FFMA.SAT R24, R37, R14, 0.5 ;  /* 0x3f00000025187423 */ /* 0x000fe2000000200e */
[----:B------:R-:W-:Y:S01]  /*3910*/  STS [R12+0x14], R31 ;  /* 0x0000141f0c007388 */ /* 0x000fe20000000800 */
[-C--:B------:R-:W-:Y:S02]  /*3920*/  FFMA.RM R30, R30, R13.reuse, 12582913 ;  /* 0x4b4000011e1e7423 */ /* 0x080fe4000000400d */
[----:B------:R-:W-:-:S02]  /*3930*/  FFMA.RM R24, R24, R13, 12582913 ;  /* 0x4b40000118187423 */ /* 0x000fc4000000400d */
[----:B------:R-:W-:-:S04]  /*3940*/  FADD R34, R30, -12583039 ;  /* 0xcb40007f1e227421 */ /* 0x000fc80000000000 */
[----:B------:R-:W-:Y:S01]  /*3950*/  FFMA R32, R35, 1.4426950216293334961, -R34 ;  /* 0x3fb8aa3b23207823 */ /* 0x000fe20000000822 */
[----:B------:R-:W-:-:S03]  /*3960*/  IMAD.SHL.U32 R34, R27, 0x800000, RZ ;  /* 0x008000001b227824 */ /* 0x000fc600078e00ff */
[----:B------:R-:W-:Y:S01]  /*3970*/  FFMA R32, R35, 1.925963033500011079e-08, R32 ;  /* 0x32a5706023207823 */ /* 0x000fe20000000020 */
[----:B------:R-:W-:Y:S02]  /*3980*/  IMAD.SHL.U32 R35, R26, 0x800000, RZ ;  /* 0x008000001a237824 */ /* 0x000fe400078e00ff */
[----:B------:R-:W-:Y:S02]  /*3990*/  FADD R26, R24, -12583039 ;  /* 0xcb40007f181a7421 */ /* 0x000fe40000000000 */
[----:B---3--:R-:W-:Y:S02]  /*39a0*/  FMUL R35, R35, R28 ;  /* 0x0000001c23237220 */ /* 0x008fe40000400000 */
[C---:B------:R-:W-:Y:S01]  /*39b0*/  FFMA R26, R37.reuse, 1.4426950216293334961, -R26 ;  /* 0x3fb8aa3b251a7823 */ /* 0x040fe2000000081a */
[----:B------:R-:W-:Y:S03]  /*39c0*/  MUFU.EX2 R32, R32 ;  /* 0x0000002000207308 */ /* 0x000fe60000000800 */
[----:B------:R-:W-:Y:S01]  /*39d0*/  FFMA R26, R37, 1.925963033500011079e-08, R26 ;  /* 0x32a57060251a7823 */ /* 0x000fe2000000001a */
[----:B------:R-:W-:Y:S01]  /*39e0*/  FADD R37, R7, -R4 ;  /* 0x8000000407257221 */ /* 0x000fe20000000000 */
[----:B0-----:R-:W-:Y:S01]  /*39f0*/  FMUL R7, R22, R6 ;  /* 0x0000000616077220 */ /* 0x001fe20000400000 */
[----:B------:R-:W-:Y:S02]  /*3a00*/  STS [R12+0x18], R35 ;  /* 0x000018230c007388 */ /* 0x000fe40000000800 */
[----:B------:R-:W-:Y:S01]  /*3a10*/  FFMA.SAT R22, R37, R14, 0.5 ;  /* 0x3f00000025167423 */ /* 0x000fe2000000200e */
[----:B------:R-:W-:Y:S01]  /*3a20*/  MUFU.EX2 R26, R26 ;  /* 0x0000001a001a7308 */ /* 0x000fe20000000800 */
[----:B------:R0:W-:Y:S02]  /*3a30*/  STS [R12+0x1c], R7 ;  /* 0x00001c070c007388 */ /* 0x0001e40000000800 */
[----:B------:R-:W-:-:S04]  /*3a40*/  FFMA.RM R22, R22, R13, 12582913 ;  /* 0x4b40000116167423 */ /* 0x000fc8000000400d */
[C---:B------:R-:W-:Y:S01]  /*3a50*/  FADD R28, R22.reuse, -12583039 ;  /* 0xcb40007f161c7421 */ /* 0x040fe20000000000 */
[----:B------:R-:W-:-:S03]  /*3a60*/  SHF.L.U32 R22, R22, 0x17, RZ ;  /* 0x0000001716167819 */ /* 0x000fc600000006ff */
[----:B------:R-:W-:Y:S01]  /*3a70*/  FFMA R6, R37, 1.4426950216293334961, -R28 ;  /* 0x3fb8aa3b25067823 */ /* 0x000fe2000000081c */
[----:B------:R-:W-:Y:S01]  /*3a80*/  FADD R28, R11, -R4 ;  /* 0x800000040b1c7221 */ /* 0x000fe20000000000 */
[----:B-1----:R-:W-:Y:S02]  /*3a90*/  FMUL R11, R34, R33 ;  /* 0x00000021220b7220 */ /* 0x002fe40000400000 */
[----:B------:R-:W-:Y:S01]  /*3aa0*/  FFMA R6, R37, 1.925963033500011079e-08, R6 ;  /* 0x32a5706025067823 */ /* 0x000fe20000000006 */
[----:B------:R-:W-:Y:S02]  /*3ab0*/  FFMA.SAT R34, R28, R14, 0.5 ;  /* 0x3f0000001c227423 */ /* 0x000fe4000000200e */
[----:B------:R-:W-:Y:S02]  /*3ac0*/  STS [R12+0x20], R11 ;  /* 0x0000200b0c007388 */ /* 0x000fe40000000800 */
[----:B------:R-:W-:Y:S01]  /*3ad0*/  FFMA.RM R27, R34, R13, 12582913 ;  /* 0x4b400001221b7423 */ /* 0x000fe2000000400d */
[----:B------:R-:W1:Y:S03]  /*3ae0*/  MUFU.EX2 R6, R6 ;  /* 0x0000000600067308 */ /* 0x000e660000000800 */
[C---:B------:R-:W-:Y:S01]  /*3af0*/  FADD R37, R27.reuse, -12583039 ;  /* 0xcb40007f1b257421 */ /* 0x040fe20000000000 */
[----:B------:R-:W-:-:S03]  /*3b00*/  IMAD.SHL.U32 R27, R27, 0x800000, RZ ;  /* 0x008000001b1b7824 */ /* 0x000fc600078e00ff */
[----:B------:R-:W-:Y:S01]  /*3b10*/  FFMA R33, R28, 1.4426950216293334961, -R37 ;  /* 0x3fb8aa3b1c217823 */ /* 0x000fe20000000825 */
[----:B------:R-:W-:-:S03]  /*3b20*/  FADD R37, R10, -R4 ;  /* 0x800000040a257221 */ /* 0x000fc60000000000 */
[----:B------:R-:W-:Y:S01]  /*3b30*/  FFMA R28, R28, 1.925963033500011079e-08, R33 ;  /* 0x32a570601c1c7823 */ /* 0x000fe20000000021 */
[----:B------:R-:W-:Y:S01]  /*3b40*/  FFMA.SAT R10, R37, R14, 0.5 ;  /* 0x3f000000250a7423 */ /* 0x000fe2000000200e */
[----:B------:R-:W-:-:S03]  /*3b50*/  SHF.L.U32 R33, R30, 0x17, RZ ;  /* 0x000000171e217819 */ /* 0x000fc600000006ff */
[-C--:B------:R-:W-:Y:S01]  /*3b60*/  FFMA.RM R10, R10, R13.reuse, 12582913 ;  /* 0x4b4000010a0a7423 */ /* 0x080fe2000000400d */
[----:B-1----:R-:W-:Y:S01]  /*3b70*/  FMUL R22, R22, R6 ;  /* 0x0000000616167220 */ /* 0x002fe20000400000 */
[----:B------:R-:W-:Y:S01]  /*3b80*/  FMUL R33, R33, R32 ;  /* 0x0000002021217220 */ /* 0x000fe20000400000 */
[----:B------:R-:W-:Y:S01]  /*3b90*/  FADD R32, R8, -R4 ;  /* 0x8000000408207221 */ /* 0x000fe20000000000 */
[C---:B------:R-:W-:Y:S01]  /*3ba0*/  FADD R30, R10.reuse, -12583039 ;  /* 0xcb40007f0a1e7421 */ /* 0x040fe20000000000 */
[----:B------:R-:W1:Y:S01]  /*3bb0*/  MUFU.EX2 R28, R28 ;  /* 0x0000001c001c7308 */ /* 0x000e620000000800 */
[----:B------:R-:W-:Y:S01]  /*3bc0*/  SHF.L.U32 R10, R10, 0x17, RZ ;  /* 0x000000170a0a7819 */ /* 0x000fe200000006ff */
[----:B------:R-:W-:Y:S01]  /*3bd0*/  FFMA.SAT R8, R32, R14, 0.5 ;  /* 0x3f00000020087423 */ /* 0x000fe2000000200e */
[C---:B------:R-:W-:Y:S01]  /*3be0*/  FFMA R30, R37.reuse, 1.4426950216293334961, -R30 ;  /* 0x3fb8aa3b251e7823 */ /* 0x040fe2000000081e */
[----:B------:R-:W-:Y:S02]  /*3bf0*/  STS [R12+0x24], R33 ;  /* 0x000024210c007388 */ /* 0x000fe40000000800 */
[----:B------:R-:W-:Y:S01]  /*3c00*/  FFMA.RM R8, R8, R13, 12582913 ;  /* 0x4b40000108087423 */ /* 0x000fe2000000400d */
[----:B------:R-:W-:Y:S01]  /*3c10*/  FFMA R30, R37, 1.925963033500011079e-08, R30 ;  /* 0x32a57060251e7823 */ /* 0x000fe2000000001e */
[----:B------:R-:W-:Y:S01]  /*3c20*/  IMAD.SHL.U32 R37, R24, 0x800000, RZ ;  /* 0x0080000018257824 */ /* 0x000fe200078e00ff */
[----:B------:R-:W-:Y:S01]  /*3c30*/  STS [R12+0x2c], R22 ;  /* 0x00002c160c007388 */ /* 0x000fe20000000800 */
[C---:B------:R-:W-:Y:S01]  /*3c40*/  FADD R24, R8.reuse, -12583039 ;  /* 0xcb40007f08187421 */ /* 0x040fe20000000000 */
[----:B------:R-:W-:-:S02]  /*3c50*/  IMAD.SHL.U32 R8, R8, 0x800000, RZ ;  /* 0x0080000008087824 */ /* 0x000fc400078e00ff */
[----:B------:R-:W-:Y:S01]  /*3c60*/  FMUL R37, R37, R26 ;  /* 0x0000001a25257220 */ /* 0x000fe20000400000 */
[----:B------:R-:W2:Y:S01]  /*3c70*/  MUFU.EX2 R30, R30 ;  /* 0x0000001e001e7308 */ /* 0x000ea20000000800 */
[----:B------:R-:W-:Y:S01]  /*3c80*/  FFMA R24, R32, 1.4426950216293334961, -R24 ;  /* 0x3fb8aa3b20187823 */ /* 0x000fe20000000818 */
[----:B-1----:R-:W-:-:S03]  /*3c90*/  FMUL R27, R27, R28 ;  /* 0x0000001c1b1b7220 */ /* 0x002fc60000400000 */
[----:B------:R-:W-:Y:S01]  /*3ca0*/  FFMA R32, R32, 1.925963033500011079e-08, R24 ;  /* 0x32a5706020207823 */ /* 0x000fe20000000018 */
[----:B------:R-:W-:Y:S01]  /*3cb0*/  FADD R24, R9, -R4 ;  /* 0x8000000409187221 */ /* 0x000fe20000000000 */
[----:B------:R1:W-:Y:S03]  /*3cc0*/  STS [R12+0x28], R37 ;  /* 0x000028250c007388 */ /* 0x0003e60000000800 */
[----:B------:R-:W-:Y:S01]  /*3cd0*/  FFMA.SAT R6, R24, R14, 0.5 ;  /* 0x3f00000018067423 */ /* 0x000fe2000000200e */
[----:B------:R3:W-:Y:S03]  /*3ce0*/  STS [R12+0x30], R27 ;  /* 0x0000301b0c007388 */ /* 0x0007e60000000800 */
[----:B------:R-:W-:Y:S01]  /*3cf0*/  FFMA.RM R6, R6, R13, 12582913 ;  /* 0x4b40000106067423 */ /* 0x000fe2000000400d */
[----:B--2---:R-:W-:-:S03]  /*3d00*/  FMUL R10, R10, R30 ;  /* 0x0000001e0a0a7220 */ /* 0x004fc60000400000 */
[C---:B------:R-:W-:Y:S01]  /*3d10*/  FADD R9, R6.reuse, -12583039 ;  /* 0xcb40007f06097421 */ /* 0x040fe20000000000 */
[----:B------:R-:W-:-:S03]  /*3d20*/  SHF.L.U32 R6, R6, 0x17, RZ ;  /* 0x0000001706067819 */ /* 0x000fc600000006ff */
[C---:B------:R-:W-:Y:S01]  /*3d30*/  FFMA R26, R24.reuse, 1.4426950216293334961, -R9 ;  /* 0x3fb8aa3b181a7823 */ /* 0x040fe20000000809 */
[----:B------:R2:W-:Y:S01]  /*3d40*/  STS [R12+0x34], R10 ;  /* 0x0000340a0c007388 */ /* 0x0005e20000000800 */
[----:B------:R-:W4:Y:S02]  /*3d50*/  MUFU.EX2 R9, R32 ;  /* 0x0000002000097308 */ /* 0x000f240000000800 */
[----:B------:R-:W-:Y:S01]  /*3d60*/  FFMA R24, R24, 1.925963033500011079e-08, R26 ;  /* 0x32a5706018187823 */ /* 0x000fe2000000001a */
[----:B------:R-:W-:-:S04]  /*3d70*/  FADD R26, RZ, R21 ;  /* 0x00000015ff1a7221 */ /* 0x000fc80000000000 */
[----:B------:R-:W-:Y:S01]  /*3d80*/  FADD R26, R26, R25 ;  /* 0x000000191a1a7221 */ /* 0x000fe20000000000 */
[----:B------:R-:W5:Y:S03]  /*3d90*/  MUFU.EX2 R24, R24 ;  /* 0x0000001800187308 */ /* 0x000f660000000800 */
[----:B------:R-:W-:-:S04]  /*3da0*/  FADD R26, R26, R23 ;  /* 0x000000171a1a7221 */ /* 0x000fc80000000000 */
[----:B------:R-:W-:Y:S01]  /*3db0*/  FADD R26, R26, R15 ;  /* 0x0000000f1a1a7221 */ /* 0x000fe20000000000 */
[----:B----4-:R-:W-:-:S03]  /*3dc0*/  FMUL R9, R8, R9 ;  /* 0x0000000908097220 */ /* 0x010fc60000400000 */
[----:B------:R-:W-:Y:S02]  /*3dd0*/  FADD R26, R26, R29 ;  /* 0x0000001d1a1a7221 */ /* 0x000fe40000000000 */
[----:B------:R4:W-:Y:S02]  /*3de0*/  STS [R12+0x38], R9 ;  /* 0x000038090c007388 */ /* 0x0009e40000000800 */
[----:B------:R-:W-:Y:S01]  /*3df0*/  FADD R26, R26, R31 ;  /* 0x0000001f1a1a7221 */ /* 0x000fe20000000000 */
[----:B-----5:R-:W-:Y:S01]  /*3e00*/  FMUL R6, R6, R24 ;  /* 0x0000001806067220 */ /* 0x020fe20000400000 */
[----:B------:R-:W-:Y:S02]  /*3e10*/  FADD R24, R5, -R4 ;  /* 0x8000000405187221 */ /* 0x000fe40000000000 */
[----:B------:R-:W-:Y:S02]  /*3e20*/  FADD R26, R26, R35 ;  /* 0x000000231a1a7221 */ /* 0x000fe40000000000 */
[----:B------:R-:W-:Y:S01]  /*3e30*/  FFMA.SAT R14, R24, R14, 0.5 ;  /* 0x3f000000180e7423 */ /* 0x000fe2000000200e */
[----:B------:R-:W-:Y:S01]  /*3e40*/  STS [R12+0x3c], R6 ;  /* 0x00003c060c007388 */ /* 0x000fe20000000800 */
[----:B------:R-:W-:-:S02]  /*3e50*/  FADD R26, R26, R7 ;  /* 0x000000071a1a7221 */ /* 0x000fc40000000000 */
[----:B------:R-:W-:Y:S01]  /*3e60*/  FFMA.RM R14, R14, R13, 12582913 ;  /* 0x4b4000010e0e7423 */ /* 0x000fe2000000400d */
[----:B------:R-:W5:Y:S01]  /*3e70*/  LDS R8, [R18+0x400] ;  /* 0x0004000012087984 */ /* 0x000f620000000800 */
[----:B------:R-:W-:Y:S02]  /*3e80*/  FADD R26, R26, R11 ;  /* 0x0000000b1a1a7221 */ /* 0x000fe40000000000 */
[C---:B0-----:R-:W-:Y:S01]  /*3e90*/  FADD R7, R14.reuse, -12583039 ;  /* 0xcb40007f0e077421 */ /* 0x041fe20000000000 */
[----:B------:R-:W-:Y:S02]  /*3ea0*/  IMAD.SHL.U32 R14, R14, 0x800000, RZ ;  /* 0x008000000e0e7824 */ /* 0x000fe400078e00ff */
[----:B------:R-:W-:Y:S01]  /*3eb0*/  FADD R26, R26, R33 ;  /* 0x000000211a1a7221 */ /* 0x000fe20000000000 */
[----:B------:R0:W-:Y:S01]  /*3ec0*/  STS [R18+0x480], R5 ;  /* 0x0004800512007388 */ /* 0x0001e20000000800 */
[----:B------:R-:W-:Y:S02]  /*3ed0*/  FFMA R7, R24, 1.4426950216293334961, -R7 ;  /* 0x3fb8aa3b18077823 */ /* 0x000fe40000000807 */
[----:B-1----:R-:W-:Y:S01]  /*3ee0*/  FADD R37, R26, R37 ;  /* 0x000000251a257221 */ /* 0x002fe20000000000 */
[----:B------:R0:W-:Y:S01]  /*3ef0*/  STS [R18+0x440], R4 ;  /* 0x0004400412007388 */ /* 0x0001e20000000800 */
[----:B------:R-:W-:-:S02]  /*3f00*/  FFMA R7, R24, 1.925963033500011079e-08, R7 ;  /* 0x32a5706018077823 */ /* 0x000fc40000000007 */
[----:B------:R-:W-:-:S04]  /*3f10*/  FADD R22, R37, R22 ;  /* 0x0000001625167221 */ /* 0x000fc80000000000 */
[----:B------:R-:W1:Y:S01]  /*3f20*/  MUFU.EX2 R7, R7 ;  /* 0x0000000700077308 */ /* 0x000e620000000800 */
[----:B---3--:R-:W-:-:S04]  /*3f30*/  FADD R27, R22, R27 ;  /* 0x0000001b161b7221 */ /* 0x008fc80000000000 */
[----:B--2---:R-:W-:-:S04]  /*3f40*/  FADD R10, R27, R10 ;  /* 0x0000000a1b0a7221 */ /* 0x004fc80000000000 */
[----:B----4-:R-:W-:-:S04]  /*3f50*/  FADD R9, R10, R9 ;  /* 0x000000090a097221 */ /* 0x010fc80000000000 */
[----:B------:R-:W-:Y:S01]  /*3f60*/  FADD R9, R9, R6 ;  /* 0x0000000609097221 */ /* 0x000fe20000000000 */
[----:B-1----:R-:W-:-:S04]  /*3f70*/  FMUL R14, R14, R7 ;  /* 0x000000070e0e7220 */ /* 0x002fc80000400000 */
[----:B-----5:R-:W-:-:S05]  /*3f80*/  FFMA R9, R8, R14, R9 ;  /* 0x0000000e08097223 */ /* 0x020fca0000000009 */
[----:B------:R0:W-:Y:S02]  /*3f90*/  STS [R18+0x400], R9 ;  /* 0x0004000912007388 */ /* 0x0001e40000000800 */
.L_x_41:
[----:B------:R-:W-:Y:S05]  /*3fa0*/  BSYNC.RECONVERGENT B0 ;  /* 0x0000000000007941 */ /* 0x000fea0003800200 */
.L_x_40:
[----:B------:R-:W2:Y:S01]  /*3fb0*/  S2R R30, SR_TID.X ;  /* 0x00000000001e7919 */ /* 0x000ea20000002100 */
[----:B------:R-:W-:Y:S01]  /*3fc0*/  BSSY.RECONVERGENT B0, `(.L_x_42) ;  /* 0x000004f000007945 */ /* 0x000fe20003800200 */
[----:B------:R-:W-:Y:S01]  /*3fd0*/  BAR.SYNC.DEFER_BLOCKING 0x0 ;  /* 0x0000000000007b1d */ /* 0x000fe20000010000 */
[----:B--2---:R-:W-:-:S04]  /*3fe0*/  LOP3.LUT R23, R30, 0xf, RZ, 0xc0, !PT ;  /* 0x0000000f1e177812 */ /* 0x004fc800078ec0ff */
[----:B------:R-:W-:-:S13]  /*3ff0*/  ISETP.GE.AND P0, PT, R23, R20, PT ;  /* 0x000000141700720c */ /* 0x000fda0003f06270 */
[----:B------:R-:W-:Y:S05]  /*4000*/  @P0 BRA `(.L_x_43) ;  /* 0x0000000400280947 */ /* 0x000fea0003800000 */
[----:B------:R2:W3:Y:S02]  /*4010*/  LDS R21, [R18+0x480] ;  /* 0x0004800012157984 */ /* 0x0004e40000000800 */
.L_x_44:
[----:B------:R-:W-:Y:S01]  /*4020*/  LEA R13, R23, UR12, 0x2 ;  /* 0x0000000c170d7c11 */ /* 0x000fe2000f8e10ff */
[----:B01--4-:R-:W-:Y:S01]  /*4030*/  LDS.128 R4, [R16+UR13] ;  /* 0x0000000d10047984 */ /* 0x013fe20008000c00 */
[----:B------:R-:W-:Y:S02]  /*4040*/  IMAD.MOV.U32 R34, RZ, RZ, 0x3bbb989d ;  /* 0x3bbb989dff227424 */ /* 0x000fe400078e00ff */
[C---:B------:R-:W-:Y:S01]  /*4050*/  LEA R15, R20.reuse, R13, 0x2 ;  /* 0x0000000d140f7211 */ /* 0x040fe200078e10ff */
[----:B------:R-:W-:Y:S04]  /*4060*/  LDS.128 R8, [R16+UR13+0x10] ;  /* 0x0000100d10087984 */ /* 0x000fe80008000c00 */
[C---:B------:R-:W-:Y:S01]  /*4070*/  IMAD R25, R20.reuse, 0x4, R15 ;  /* 0x0000000414197824 */ /* 0x040fe200078e020f */
[----:B------:R-:W0:Y:S04]  /*4080*/  LDS R13, [R13] ;  /* 0x000000000d0d7984 */ /* 0x000e280000000800 */
[----:B------:R-:W1:Y:S01]  /*4090*/  LDS R15, [R15] ;  /* 0x000000000f0f7984 */ /* 0x000e620000000800 */
[----:B------:R-:W-:-:S03]  /*40a0*/  LEA R31, R20, R25, 0x2 ;  /* 0x00000019141f7211 */ /* 0x000fc600078e10ff */
[----:B------:R-:W4:Y:S02]  /*40b0*/  LDS R25, [R25] ;  /* 0x0000000019197984 */ /* 0x000f240000000800 */
[C---:B------:R-:W-:Y:S02]  /*40c0*/  IMAD R27, R20.reuse, 0x4, R31 ;  /* 0x00000004141b7824 */ /* 0x040fe400078e021f */
[----:B------:R5:W2:Y:S03]  /*40d0*/  LDS R26, [R31] ;  /* 0x000000001f1a7984 */ /* 0x000aa60000000800 */
[C---:B------:R-:W-:Y:S01]  /*40e0*/  LEA R33, R20.reuse, R27, 0x2 ;  /* 0x0000001b14217211 */ /* 0x040fe200078e10ff */
[----:B------:R-:W-:Y:S04]  /*40f0*/  LDS R22, [R18+0x440] ;  /* 0x0004400012167984 */ /* 0x000fe80000000800 */
[----:B------:R-:W3:Y:S01]  /*4100*/  LDS R27, [R27] ;  /* 0x000000001b1b7984 */ /* 0x000ee20000000800 */
[----:B------:R-:W-:-:S03]  /*4110*/  IMAD R35, R20, 0x4, R33 ;  /* 0x0000000414237824 */ /* 0x000fc600078e0221 */
[----:B------:R0:W3:Y:S02]  /*4120*/  LDS R28, [R33] ;  /* 0x00000000211c7984 */ /* 0x0000e40000000800 */
[C---:B------:R-:W-:Y:S02]  /*4130*/  LEA R37, R20.reuse, R35, 0x2 ;  /* 0x0000002314257211 */ /* 0x040fe400078e10ff */
[----:B------:R1:W3:Y:S03]  /*4140*/  LDS R29, [R35] ;  /* 0x00000000231d7984 */ /* 0x0002e60000000800 */
[C---:B-----5:R-:W-:Y:S01]  /*4150*/  IMAD R31, R20.reuse, 0x4, R37 ;  /* 0x00000004141f7824 */ /* 0x060fe200078e0225 */
[----:B------:R5:W3:Y:S04]  /*4160*/  LDS R24, [R37] ;  /* 0x0000000025187984 */ /* 0x000ae80000000800 */
[----:B------:R-:W-:Y:S01]  /*4170*/  LEA R32, R20, R31, 0x2 ;  /* 0x0000001f14207211 */ /* 0x000fe200078e10ff */
[----:B0-----:R-:W-:-:S04]  /*4180*/  FFMA R4, R4, R13, RZ ;  /* 0x0000000d04047223 */ /* 0x001fc800000000ff */
[C---:B------:R-:W-:Y:S02]  /*4190*/  IMAD R33, R20.reuse, 0x4, R32 ;  /* 0x0000000414217824 */ /* 0x040fe400078e0220 */
[----:B-1----:R-:W-:Y:S02]  /*41a0*/  FFMA R5, R5, R15, R4 ;  /* 0x0000000f05057223 */ /* 0x002fe40000000004 */
[----:B------:R-:W-:Y:S01]  /*41b0*/  LDS.128 R12, [R16+UR13+0x20] ;  /* 0x0000200d100c7984 */ /* 0x000fe20008000c00 */
[----:B------:R-:W-:Y:S01]  /*41c0*/  LEA R35, R20, R33, 0x2 ;  /* 0x0000002114237211 */ /* 0x000fe200078e10ff */
[----:B----4-:R-:W-:Y:S02]  /*41d0*/  FFMA R6, R6, R25, R5 ;  /* 0x0000001906067223 */ /* 0x010fe40000000005 */
[----:B------:R0:W1:Y:S02]  /*41e0*/  LDS R25, [R31] ;  /* 0x000000001f197984 */ /* 0x0000640000000800 */
[----:B--2---:R-:W-:Y:S01]  /*41f0*/  FFMA R7, R7, R26, R6 ;  /* 0x0000001a07077223 */ /* 0x004fe20000000006 */
[----:B-----5:R-:W-:Y:S01]  /*4200*/  IMAD R37, R20, 0x4, R35 ;  /* 0x0000000414257824 */ /* 0x020fe200078e0223 */
[----:B------:R-:W2:Y:S02]  /*4210*/  LDS R26, [R32] ;  /* 0x00000000201a7984 */ /* 0x000ea40000000800 */
[----:B---3--:R-:W-:-:S02]  /*4220*/  FFMA R8, R8, R27, R7 ;  /* 0x0000001b08087223 */ /* 0x008fc40000000007 */
[----:B------:R3:W4:Y:S02]  /*4230*/  LDS R27, [R33] ;  /* 0x00000000211b7984 */ /* 0x0007240000000800 */
[----:B------:R-:W-:Y:S02]  /*4240*/  FFMA R9, R9, R28, R8 ;  /* 0x0000001c09097223 */ /* 0x000fe40000000008 */
[----:B------:R-:W5:Y:S02]  /*4250*/  LDS R8, [R35] ;  /* 0x0000000023087984 */ /* 0x000f640000000800 */
[----:B------:R-:W-:Y:S01]  /*4260*/  FFMA R28, R10, R29, R9 ;  /* 0x0000001d0a1c7223 */ /* 0x000fe20000000009 */
[C---:B------:R-:W-:Y:S01]  /*4270*/  LEA R10, R20.reuse, R37, 0x2 ;  /* 0x00000025140a7211 */ /* 0x040fe200078e10ff */
[----:B------:R-:W-:Y:S01]  /*4280*/  LDS.128 R4, [R16+UR13+0x30] ;  /* 0x0000300d10047984 */ /* 0x000fe20008000c00 */
[----:B------:R-:W-:Y:S01]  /*4290*/  SHF.R.U32.HI R29, RZ, 0x4, R30 ;  /* 0x00000004ff1d7819 */ /* 0x000fe2000001161e */
[----:B0-----:R-:W-:Y:S01]  /*42a0*/  FFMA R31, R11, R24, R28 ;  /* 0x000000180b1f7223 */ /* 0x001fe2000000001c */
[----:B---3--:R-:W-:Y:S01]  /*42b0*/  MOV R33, 0x437c0000 ;  /* 0x437c000000217802 */ /* 0x008fe20000000f00 */
[----:B------:R-:W0:Y:S01]  /*42c0*/  LDS R9, [R37] ;  /* 0x0000000025097984 */ /* 0x000e220000000800 */
[----:B------:R-:W-:-:S02]  /*42d0*/  IMAD R32, R20, 0x4, R10 ;  /* 0x0000000414207824 */ /* 0x000fc400078e020a */
[----:B------:R-:W-:Y:S01]  /*42e0*/  IMAD R28, R29, R20, R23 ;  /* 0x000000141d1c7224 */ /* 0x000fe200078e0217 */
[----:B------:R-:W3:Y:S01]  /*42f0*/  LDS R10, [R10] ;  /* 0x000000000a0a7984 */ /* 0x000ee20000000800 */
[----:B------:R-:W-:Y:S01]  /*4300*/  FADD R29, R21, -R22 ;  /* 0x80000016151d7221 */ /* 0x000fe20000000000 */
[----:B------:R-:W-:Y:S02]  /*4310*/  LEA R24, R20, R32, 0x2 ;  /* 0x0000002014187211 */ /* 0x000fe400078e10ff */
[----:B------:R-:W3:Y:S01]  /*4320*/  LDS R11, [R32] ;  /* 0x00000000200b7984 */ /* 0x000ee20000000800 */
[----:B------:R-:W-:Y:S01]  /*4330*/  LEA R22, R28, UR13, 0x2 ;  /* 0x0000000d1c167c11 */ /* 0x000fe2000f8e10ff */
[----:B------:R-:W-:Y:S01]  /*4340*/  FFMA.SAT R28, R29, R34, 0.5 ;  /* 0x3f0000001d1c7423 */ /* 0x000fe20000002022 */
[----:B------:R-:W-:Y:S01]  /*4350*/  IADD3 R23, PT, PT, R23, 0x10, RZ ;  /* 0x0000001017177810 */ /* 0x000fe20007ffe0ff */
[----:B------:R-:W3:Y:S02]  /*4360*/  LDS R24, [R24] ;  /* 0x0000000018187984 */ /* 0x000ee40000000800 */
[----:B------:R-:W-:Y:S01]  /*4370*/  FFMA.RM R28, R28, R33, 12582913 ;  /* 0x4b4000011c1c7423 */ /* 0x000fe20000004021 */
[----:B------:R-:W-:Y:S01]  /*4380*/  ISETP.GE.AND P0, PT, R23, R20, PT ;  /* 0x000000141700720c */ /* 0x000fe20003f06270 */
[----:B------:R-:W3:Y:S01]  /*4390*/  LDS R22, [R22+0x400] ;  /* 0x0004000016167984 */ /* 0x000ee20000000800 */
[----:B-1----:R-:W-:Y:S01]  /*43a0*/  FFMA R12, R12, R25, R31 ;  /* 0x000000190c0c7223 */ /* 0x002fe2000000001f */
[C---:B------:R-:W-:Y:S01]  /*43b0*/  FADD R34, R28.reuse, -12583039 ;  /* 0xcb40007f1c227421 */ /* 0x040fe20000000000 */
[----:B------:R-:W-:-:S02]  /*43c0*/  IMAD.SHL.U32 R28, R28, 0x800000, RZ ;  /* 0x008000001c1c7824 */ /* 0x000fc400078e00ff */
[----:B--2---:R-:W-:Y:S01]  /*43d0*/  FFMA R13, R13, R26, R12 ;  /* 0x0000001a0d0d7223 */ /* 0x004fe2000000000c */
[----:B------:R-:W-:-:S04]  /*43e0*/  FFMA R34, R29, 1.4426950216293334961, -R34 ;  /* 0x3fb8aa3b1d227823 */ /* 0x000fc80000000822 */
[----:B------:R-:W-:Y:S01]  /*43f0*/  FFMA R34, R29, 1.925963033500011079e-08, R34 ;  /* 0x32a570601d227823 */ /* 0x000fe20000000022 */
[----:B----4-:R-:W-:-:S03]  /*4400*/  FFMA R14, R14, R27, R13 ;  /* 0x0000001b0e0e7223 */ /* 0x010fc6000000000d */
[----:B------:R-:W1:Y:S01]  /*4410*/  MUFU.EX2 R13, R34 ;  /* 0x00000022000d7308 */ /* 0x000e620000000800 */
[----:B-----5:R-:W-:-:S04]  /*4420*/  FFMA R15, R15, R8, R14 ;  /* 0x000000080f0f7223 */ /* 0x020fc8000000000e */
[----:B0-----:R-:W-:-:S04]  /*4430*/  FFMA R4, R4, R9, R15 ;  /* 0x0000000904047223 */ /* 0x001fc8000000000f */
[----:B---3--:R-:W-:Y:S01]  /*4440*/  FFMA R5, R5, R10, R4 ;  /* 0x0000000a05057223 */ /* 0x008fe20000000004 */
[----:B-1----:R-:W-:-:S03]  /*4450*/  FMUL R13, R28, R13 ;  /* 0x0000000d1c0d7220 */ /* 0x002fc60000400000 */
[----:B------:R-:W-:-:S04]  /*4460*/  FFMA R6, R6, R11, R5 ;  /* 0x0000000b06067223 */ /* 0x000fc80000000005 */
[----:B------:R-:W-:-:S04]  /*4470*/  FFMA R7, R7, R24, R6 ;  /* 0x0000001807077223 */ /* 0x000fc80000000006 */
[----:B------:R-:W-:-:S05]  /*4480*/  FFMA R22, R22, R13, R7 ;  /* 0x0000000d16167223 */ /* 0x000fca0000000007 */
[----:B------:R0:W-:Y:S01]  /*4490*/  STS [R17+0x400], R22 ;  /* 0x0004001611007388 */ /* 0x0001e20000000800 */
[----:B------:R-:W-:Y:S05]  /*44a0*/  @!P0 BRA `(.L_x_44) ;  /* 0xfffffff800dc8947 */ /* 0x000fea000383ffff */
.L_x_43:
[----:B------:R-:W-:Y:S05]  /*44b0*/  BSYNC.RECONVERGENT B0 ;  /* 0x0000000000007941 */ /* 0x000fea0003800200 */
.L_x_42:
[----:B------:R-:W2:Y:S01]  /*44c0*/  LDCU UR4, c[0x0][0x3a4] ;  /* 0x00007480ff0477ac */ /* 0x000ea20008000800 */
[----:B------:R-:W-:Y:S01]  /*44d0*/  VIADD R19, R19, 0x1 ;  /* 0x0000000113137836 */ /* 0x000fe20000000000 */
[----:B------:R-:W-:Y:S04]  /*44e0*/  BAR.SYNC.DEFER_BLOCKING 0x0 ;  /* 0x0000000000007b1d */ /* 0x000fe80000010000 */
[----:B--2---:R-:W-:-:S13]  /*44f0*/  ISETP.NE.AND P0, PT, R19, UR4, PT ;  /* 0x0000000413007c0c */ /* 0x004fda000bf05270 */
[----:B------:R-:W-:Y:S05]  /*4500*/  @P0 BRA `(.L_x_45) ;  /* 0xffffffd000840947 */ /* 0x000fea000383ffff */
.L_x_17:
[----:B------:R-:W0:Y:S01]  /*4510*/  S2R R7, SR_TID.X ;  /* 0x0000000000077919 */ /* 0x000e220000002100 */
[----:B------:R-:W5:Y:S01]  /*4520*/  LDCU UR4, c[0x0][0x39c] ;  /* 0x00007380ff0477ac */ /* 0x000f620008000800 */
[----:B------:R-:W-:Y:S01]  /*4530*/  BSSY.RECONVERGENT B0, `(.L_x_46) ;  /* 0x000008b000007945 */ /* 0x000fe20003800200 */
[----:B------:R-:W0:Y:S02]  /*4540*/  LDCU UR8, c[0x0][0x39c] ;  /* 0x00007380ff0877ac */ /* 0x000e240008000800 */
[----:B0-234-:R-:W-:-:S04]  /*4550*/  LOP3.LUT R6, R7, 0xf, RZ, 0xc0, !PT ;  /* 0x0000000f07067812 */ /* 0x01dfc800078ec0ff */
[----:B-----5:R-:W-:-:S13]  /*4560*/  ISETP.GE.AND P0, PT, R6, UR4, PT ;  /* 0x0000000406007c0c */ /* 0x020fda000bf06270 */
[----:B------:R-:W-:Y:S05]  /*4570*/  @P0 BRA `(.L_x_47) ;  /* 0x0000000800180947 */ /* 0x000fea0003800000 */
[----:B------:R-:W0:Y:S01]  /*4580*/  LDC R4, c[0x0][0x39c] ;  /* 0x0000e700ff047b82 */ /* 0x000e220000000800 */
[----:B------:R-:W-:Y:S01]  /*4590*/  BSSY.RECONVERGENT B1, `(.L_x_48) ;  /* 0x000003d000017945 */ /* 0x000fe20003800200 */
[----:B-1----:R-:W-:Y:S01]  /*45a0*/  IMAD.MOV.U32 R5, RZ, RZ, R6 ;  /* 0x000000ffff057224 */ /* 0x002fe200078e0006 */
[----:B0-----:R-:W-:-:S04]  /*45b0*/  IADD3 R8, PT, PT, -R7, R4, RZ ;  /* 0x0000000407087210 */ /* 0x001fc80007ffe1ff */
[----:B------:R-:W-:-:S04]  /*45c0*/  LOP3.LUT R8, R8, 0x3, RZ, 0xc0, !PT ;  /* 0x0000000308087812 */ /* 0x000fc800078ec0ff */
[----:B------:R-:W-:-:S13]  /*45d0*/  ISETP.NE.AND P0, PT, R8, RZ, PT ;  /* 0x000000ff0800720c */ /* 0x000fda0003f05270 */
[----:B------:R-:W-:Y:S05]  /*45e0*/  @!P0 BRA `(.L_x_49) ;  /* 0x0000000000dc8947 */ /* 0x000fea0003800000 */
[----:B------:R-:W0:Y:S01]  /*45f0*/  LDS R3, [R18+0x400] ;  /* 0x0004000012037984 */ /* 0x000e220000000800 */
[----:B------:R-:W-:Y:S01]  /*4600*/  BSSY.RECONVERGENT B2, `(.L_x_50) ;  /* 0x000000f000027945 */ /* 0x000fe20003800200 */
[----:B------:R-:W-:Y:S02]  /*4610*/  ISETP.NE.AND P2, PT, R8, 0x1, PT ;  /* 0x000000010800780c */ /* 0x000fe40003f45270 */
[----:B------:R-:W1:Y:S01]  /*4620*/  LDS R0, [R17+0x400] ;  /* 0x0004000011007984 */ /* 0x000e620000000800 */
[----:B0-----:R-:W0:Y:S08]  /*4630*/  MUFU.RCP R10, R3 ;  /* 0x00000003000a7308 */ /* 0x001e300000001000 */
[----:B-1----:R-:W1:Y:S01]  /*4640*/  FCHK P0, R0, R3 ;  /* 0x0000000300007302 */ /* 0x002e620000000000 */
[----:B0-----:R-:W-:-:S04]  /*4650*/  FFMA R5, -R3, R10, 1 ;  /* 0x3f80000003057423 */ /* 0x001fc8000000010a */
[----:B------:R-:W-:-:S04]  /*4660*/  FFMA R5, R10, R5, R10 ;  /* 0x000000050a057223 */ /* 0x000fc8000000000a */
[----:B------:R-:W-:-:S04]  /*4670*/  FFMA R10, R0, R5, RZ ;  /* 0x00000005000a7223 */ /* 0x000fc800000000ff */
[----:B------:R-:W-:-:S04]  /*4680*/  FFMA R9, -R3, R10, R0 ;  /* 0x0000000a03097223 */ /* 0x000fc80000000100 */
[----:B------:R-:W-:Y:S01]  /*4690*/  FFMA R10, R5, R9, R10 ;  /* 0x00000009050a7223 */ /* 0x000fe2000000000a */
[----:B------:R-:W-:Y:S01]  /*46a0*/  IADD3 R5, PT, PT, R6, 0x1, RZ ;  /* 0x0000000106057810 */ /* 0x000fe20007ffe0ff */
[----:B-1----:R-:W-:Y:S06]  /*46b0*/  @!P0 BRA `(.L_x_51) ;  /* 0x00000000000c8947 */ /* 0x002fec0003800000 */
[----:B------:R-:W-:-:S07]  /*46c0*/  MOV R10, 0x46e0 ;  /* 0x000046e0000a7802 */ /* 0x000fce0000000f00 */
[----:B------:R-:W-:Y:S05]  /*46d0*/  CALL.REL.NOINC `($__internal_0_$__cuda_sm3x_div_rn_noftz_f32_slowpath) ;  /* 0x0000001800f87944 */ /* 0x000fea0003c00000 */
[----:B------:R-:W-:-:S07]  /*46e0*/  IMAD.MOV.U32 R10, RZ, RZ, R9 ;  /* 0x000000ffff0a7224 */ /* 0x000fce00078e0009 */
.L_x_51:
[----:B------:R-:W-:Y:S05]  /*46f0*/  BSYNC.RECONVERGENT B2 ;  /* 0x0000000000027941 */ /* 0x000fea0003800200 */
.L_x_50:
[----:B------:R0:W-:Y:S01]  /*4700*/  STS [R17+0x400], R10 ;  /* 0x0004000a11007388 */ /* 0x0001e20000000800 */
[----:B------:R-:W-:Y:S05]  /*4710*/  @!P2 BRA `(.L_x_49) ;  /* 0x000000000090a947 */ /* 0x000fea0003800000 */
[----:B------:R-:W0:Y:S01]  /*4720*/  LDS R3, [R18+0x400] ;  /* 0x0004000012037984 */ /* 0x000e220000000800 */
[----:B------:R-:W-:Y:S01]  /*4730*/  ISETP.NE.AND P2, PT, R8, 0x2, PT ;  /* 0x000000020800780c */ /* 0x000fe20003f45270 */
[----:B------:R-:W-:Y:S02]  /*4740*/  BSSY.RECONVERGENT B2, `(.L_x_52) ;  /* 0x000000e000027945 */ /* 0x000fe40003800200 */
        /* <DEDUP_REMOVED lines=13> */
.L_x_53:
[----:B------:R-:W-:Y:S05]  /*4820*/  BSYNC.RECONVERGENT B2 ;  /* 0x0000000000027941 */ /* 0x000fea0003800200 */
.L_x_52:
[----:B------:R1:W-:Y:S01]  /*4830*/  STS [R17+0x404], R8 ;  /* 0x0004040811007388 */ /* 0x0003e20000000800 */
[----:B------:R-:W-:Y:S05]  /*4840*/  @!P2 BRA `(.L_x_49) ;  /* 0x000000000044a947 */ /* 0x000fea0003800000 */
[----:B------:R-:W1:Y:S01]  /*4850*/  LDS R3, [R18+0x400] ;  /* 0x0004000012037984 */ /* 0x000e620000000800 */
[----:B------:R-:W-:Y:S03]  /*4860*/  BSSY.RECONVERGENT B2, `(.L_x_54) ;  /* 0x000000e000027945 */ /* 0x000fe60003800200 */
[----:B------:R-:W0:Y:S01]  /*4870*/  LDS R0, [R17+0x408] ;  /* 0x0004080011007984 */ /* 0x000e220000000800 */
[----:B-1----:R-:W1:Y:S08]  /*4880*/  MUFU.RCP R8, R3 ;  /* 0x0000000300087308 */ /* 0x002e700000001000 */
[----:B0-----:R-:W0:Y:S01]  /*4890*/  FCHK P0, R0, R3 ;  /* 0x0000000300007302 */ /* 0x001e220000000000 */
[----:B-1----:R-:W-:-:S04]  /*48a0*/  FFMA R5, -R3, R8, 1 ;  /* 0x3f80000003057423 */ /* 0x002fc80000000108 */
[----:B------:R-:W-:Y:S01]  /*48b0*/  FFMA R9, R8, R5, R8 ;  /* 0x0000000508097223 */ /* 0x000fe20000000008 */
[----:B------:R-:W-:-:S03]  /*48c0*/  IADD3 R5, PT, PT, R6, 0x3, RZ ;  /* 0x0000000306057810 */ /* 0x000fc60007ffe0ff */
[----:B------:R-:W-:-:S04]  /*48d0*/  FFMA R8, R0, R9, RZ ;  /* 0x0000000900087223 */ /* 0x000fc800000000ff */
[----:B------:R-:W-:-:S04]  /*48e0*/  FFMA R10, -R3, R8, R0 ;  /* 0x00000008030a7223 */ /* 0x000fc80000000100 */
[----:B------:R-:W-:Y:S01]  /*48f0*/  FFMA R8, R9, R10, R8 ;  /* 0x0000000a09087223 */ /* 0x000fe20000000008 */
[----:B0-----:R-:W-:Y:S06]  /*4900*/  @!P0 BRA `(.L_x_55) ;  /* 0x00000000000c8947 */ /* 0x001fec0003800000 */
[----:B------:R-:W-:-:S07]  /*4910*/  MOV R10, 0x4930 ;  /* 0x00004930000a7802 */ /* 0x000fce0000000f00 */
[----:B------:R-:W-:Y:S05]  /*4920*/  CALL.REL.NOINC `($__internal_0_$__cuda_sm3x_div_rn_noftz_f32_slowpath) ;  /* 0x0000001800647944 */ /* 0x000fea0003c00000 */
[----:B------:R-:W-:-:S07]  /*4930*/  IMAD.MOV.U32 R8, RZ, RZ, R9 ;  /* 0x000000ffff087224 */ /* 0x000fce00078e0009 */
.L_x_55:
[----:B------:R-:W-:Y:S05]  /*4940*/  BSYNC.RECONVERGENT B2 ;  /* 0x0000000000027941 */ /* 0x000fea0003800200 */
.L_x_54:
[----:B------:R2:W-:Y:S02]  /*4950*/  STS [R17+0x408], R8 ;  /* 0x0004080811007388 */ /* 0x0005e40000000800 */
.L_x_49:
[----:B------:R-:W-:Y:S05]  /*4960*/  BSYNC.RECONVERGENT B1 ;  /* 0x0000000000017941 */ /* 0x000fea0003800200 */
.L_x_48:
[----:B------:R-:W-:-:S04]  /*4970*/  IADD3 R4, PT, PT, R6, -R4, RZ ;  /* 0x8000000406047210 */ /* 0x000fc80007ffe0ff */
[----:B------:R-:W-:-:S13]  /*4980*/  ISETP.GT.U32.AND P0, PT, R4, -0x4, PT ;  /* 0xfffffffc0400780c */ /* 0x000fda0003f04070 */
[----:B------:R-:W-:Y:S05]  /*4990*/  @P0 BRA `(.L_x_47) ;  /* 0x0000000400100947 */ /* 0x000fea0003800000 */
.L_x_64:
[----:B------:R-:W1:Y:S01]  /*49a0*/  LDS R3, [R18+0x400] ;  /* 0x0004000012037984 */ /* 0x000e620000000800 */
[----:B---3--:R-:W-:Y:S01]  /*49b0*/  SHF.R.U32.HI R4, RZ, 0x4, R7 ;  /* 0x00000004ff047819 */ /* 0x008fe20000011607 */
[----:B------:R-:W-:Y:S04]  /*49c0*/  BSSY.RECONVERGENT B1, `(.L_x_56) ;  /* 0x0000010000017945 */ /* 0x000fe80003800200 */
[----:B------:R-:W-:Y:S02]  /*49d0*/  IMAD R4, R4, UR8, R5 ;  /* 0x0000000804047c24 */ /* 0x000fe4000f8e0205 */
[----:B------:R-:W-:-:S03]  /*49e0*/  VIADD R5, R5, 0x4 ;  /* 0x0000000405057836 */ /* 0x000fc60000000000 */
[----:B------:R-:W-:Y:S02]  /*49f0*/  LEA R4, R4, UR13, 0x2 ;  /* 0x0000000d04047c11 */ /* 0x000fe4000f8e10ff */
[----:B------:R-:W-:-:S03]  /*4a00*/  ISETP.NE.AND P2, PT, R5, UR8, PT ;  /* 0x0000000805007c0c */ /* 0x000fc6000bf45270 */
[----:B------:R-:W3:Y:S01]  /*4a10*/  LDS R0, [R4+0x400] ;  /* 0x0004000004007984 */ /* 0x000ee20000000800 */
[----:B-12---:R-:W1:Y:S08]  /*4a20*/  MUFU.RCP R8, R3 ;  /* 0x0000000300087308 */ /* 0x006e700000001000 */
[----:B---3--:R-:W2:Y:S01]  /*4a30*/  FCHK P0, R0, R3 ;  /* 0x0000000300007302 */ /* 0x008ea20000000000 */
[----:B-1----:R-:W-:-:S04]  /*4a40*/  FFMA R9, -R3, R8, 1 ;  /* 0x3f80000003097423 */ /* 0x002fc80000000108 */
[----:B------:R-:W-:-:S04]  /*4a50*/  FFMA R9, R8, R9, R8 ;  /* 0x0000000908097223 */ /* 0x000fc80000000008 */
[----:B------:R-:W-:-:S04]  /*4a60*/  FFMA R8, R0, R9, RZ ;  /* 0x0000000900087223 */ /* 0x000fc800000000ff */
[----:B0-----:R-:W-:-:S04]  /*4a70*/  FFMA R10, -R3, R8, R0 ;  /* 0x00000008030a7223 */ /* 0x001fc80000000100 */
[----:B------:R-:W-:Y:S01]  /*4a80*/  FFMA R9, R9, R10, R8 ;  /* 0x0000000a09097223 */ /* 0x000fe20000000008 */
[----:B--2---:R-:W-:Y:S06]  /*4a90*/  @!P0 BRA `(.L_x_57) ;  /* 0x0000000000088947 */ /* 0x004fec0003800000 */
[----:B------:R-:W-:-:S07]  /*4aa0*/  MOV R10, 0x4ac0 ;  /* 0x00004ac0000a7802 */ /* 0x000fce0000000f00 */
[----:B------:R-:W-:Y:S05]  /*4ab0*/  CALL.REL.NOINC `($__internal_0_$__cuda_sm3x_div_rn_noftz_f32_slowpath) ;  /* 0x0000001800007944 */ /* 0x000fea0003c00000 */
.L_x_57:
[----:B------:R-:W-:Y:S05]  /*4ac0*/  BSYNC.RECONVERGENT B1 ;  /* 0x0000000000017941 */ /* 0x000fea0003800200 */
.L_x_56:
[----:B------:R-:W-:Y:S01]  /*4ad0*/  STS [R4+0x400], R9 ;  /* 0x0004000904007388 */ /* 0x000fe20000000800 */
[----:B------:R-:W-:Y:S03]  /*4ae0*/  BSSY.RECONVERGENT B1, `(.L_x_58) ;  /* 0x000000e000017945 */ /* 0x000fe60003800200 */
[----:B------:R-:W0:Y:S04]  /*4af0*/  LDS R3, [R18+0x400] ;  /* 0x0004000012037984 */ /* 0x000e280000000800 */
        /* <DEDUP_REMOVED lines=8> */
[----:B-1----:R-:W-:Y:S06]  /*4b80*/  @!P0 BRA `(.L_x_59) ;  /* 0x00000000000c8947 */ /* 0x002fec0003800000 */
[----:B------:R-:W-:-:S07]  /*4b90*/  MOV R10, 0x4bb0 ;  /* 0x00004bb0000a7802 */ /* 0x000fce0000000f00 */
[----:B------:R-:W-:Y:S05]  /*4ba0*/  CALL.REL.NOINC `($__internal_0_$__cuda_sm3x_div_rn_noftz_f32_slowpath) ;  /* 0x0000001400c47944 */ /* 0x000fea0003c00000 */
[----:B------:R-:W-:-:S07]  /*4bb0*/  MOV R11, R9 ;  /* 0x00000009000b7202 */ /* 0x000fce0000000f00 */
.L_x_59:
[----:B------:R-:W-:Y:S05]  /*4bc0*/  BSYNC.RECONVERGENT B1 ;  /* 0x0000000000017941 */ /* 0x000fea0003800200 */
.L_x_58:
        /* <DEDUP_REMOVED lines=14> */
.L_x_61:
[----:B------:R-:W-:Y:S05]  /*4cb0*/  BSYNC.RECONVERGENT B1 ;  /* 0x0000000000017941 */ /* 0x000fea0003800200 */
.L_x_60:
        /* <DEDUP_REMOVED lines=14> */
[----:B------:R-:W-:-:S07]  /*4da0*/  IMAD.MOV.U32 R11, RZ, RZ, R9 ;  /* 0x000000ffff0b7224 */ /* 0x000fce00078e0009 */
.L_x_63:
[----:B------:R-:W-:Y:S05]  /*4db0*/  BSYNC.RECONVERGENT B1 ;  /* 0x0000000000017941 */ /* 0x000fea0003800200 */
.L_x_62:
[----:B------:R3:W-:Y:S01]  /*4dc0*/  STS [R4+0x40c], R11 ;  /* 0x00040c0b04007388 */ /* 0x0007e20000000800 */
[----:B------:R-:W-:Y:S05]  /*4dd0*/  @P2 BRA `(.L_x_64) ;  /* 0xfffffff800f02947 */ /* 0x000fea000383ffff */
.L_x_47:
[----:B------:R-:W-:Y:S05]  /*4de0*/  BSYNC.RECONVERGENT B0 ;  /* 0x0000000000007941 */ /* 0x000fea0003800200 */
.L_x_46:
[----:B------:R-:W-:Y:S01]  /*4df0*/  BAR.SYNC.DEFER_BLOCKING 0x0 ;  /* 0x0000000000007b1d */ /* 0x000fe20000010000 */
[----:B------:R-:W-:-:S05]  /*4e00*/  ISETP.GE.AND P0, PT, R7, UR14, PT ;  /* 0x0000000e07007c0c */ /* 0x000fca000bf06270 */
[----:B------:R-:W-:Y:S08]  /*4e10*/  BSSY.RECONVERGENT B0, `(.L_x_65) ;  /* 0x000011d000007945 */ /* 0x000ff00003800200 */
[----:B------:R-:W-:Y:S05]  /*4e20*/  @P0 BRA `(.L_x_66) ;  /* 0x00000010006c0947 */ /* 0x000fea0003800000 */
        /* <DEDUP_REMOVED lines=8> */
[----:B-12---:R-:W1:Y:S01]  /*4eb0*/  LDC R8, c[0x0][0x39c] ;  /* 0x0000e700ff087b82 */ /* 0x006e620000000800 */
[----:B0-----:R-:W-:Y:S01]  /*4ec0*/  HFMA2 R10, -RZ, RZ, 0, 0 ;  /* 0x00000000ff0a7431 */ /* 0x001fe200000001ff */
[----:B------:R-:W-:Y:S01]  /*4ed0*/  BSSY.RECONVERGENT B2, `(.L_x_69) ;  /* 0x000002c000027945 */ /* 0x000fe20003800200 */
[----:B------:R-:W-:Y:S02]  /*4ee0*/  ISETP.NE.AND P3, PT, R13, 0x1, PT ;  /* 0x000000010d00780c */ /* 0x000fe40003f65270 */
[-C--:B-1----:R-:W-:Y:S02]  /*4ef0*/  IABS R9, R8.reuse ;  /* 0x0000000800097213 */ /* 0x082fe40000000000 */
[----:B------:R-:W-:Y:S02]  /*4f00*/  LOP3.LUT R12, RZ, R8, RZ, 0x33, !PT ;  /* 0x00000008ff0c7212 */ /* 0x000fe400078e33ff */
[----:B------:R-:W0:Y:S08]  /*4f10*/  I2F.RP R0, R9 ;  /* 0x0000000900007306 */ /* 0x000e300000209400 */
[----:B0-----:R-:W3:Y:S02]  /*4f20*/  MUFU.RCP R0, R0 ;  /* 0x0000000000007308 */ /* 0x001ee40000001000 */
[----:B---3--:R-:W-:-:S06]  /*4f30*/  IADD3 R11, PT, PT, R0, 0xffffffe, RZ ;  /* 0x0ffffffe000b7810 */ /* 0x008fcc0007ffe0ff */
[----:B------:R-:W0:Y:S02]  /*4f40*/  F2I.FTZ.U32.TRUNC.NTZ R11, R11 ;  /* 0x0000000b000b7305 */ /* 0x000e24000021f000 */
[----:B0-----:R-:W-:-:S04]  /*4f50*/  IMAD.MOV R4, RZ, RZ, -R11 ;  /* 0x000000ffff047224 */ /* 0x001fc800078e0a0b */
[----:B------:R-:W-:Y:S01]  /*4f60*/  IMAD R5, R4, R9, RZ ;  /* 0x0000000904057224 */ /* 0x000fe200078e02ff */
[----:B------:R-:W-:-:S03]  /*4f70*/  IABS R4, R7 ;  /* 0x0000000700047213 */ /* 0x000fc60000000000 */
        /* <DEDUP_REMOVED lines=19> */
[----:B------:R-:W-:Y:S02]  /*50b0*/  ISETP.GE.AND P2, PT, R7, RZ, PT ;  /* 0x000000ff0700720c */ /* 0x000fe40003f46270 */
[----:B------:R-:W-:Y:S02]  /*50c0*/  ISETP.GT.U32.AND P1, PT, R9, R4, PT ;  /* 0x000000040900720c */ /* 0x000fe40003f24070 */
[----:B------:R-:W-:-:S04]  /*50d0*/  IADD3 R5, PT, PT, R4, -R9, RZ ;  /* 0x8000000904057210 */ /* 0x000fc80007ffe0ff */
[----:B------:R-:W-:-:S05]  /*50e0*/  SEL R5, R5, R4, !P1 ;  /* 0x0000000405057207 */ /* 0x000fca0004800000 */
[----:B------:R-:W-:-:S05]  /*50f0*/  @!P2 IMAD.MOV R5, RZ, RZ, -R5 ;  /* 0x000000ffff05a224 */ /* 0x000fca00078e0a05 */
[----:B------:R-:W-:-:S05]  /*5100*/  SEL R15, R12, R5, !P0 ;  /* 0x000000050c0f7207 */ /* 0x000fca0004000000 */
[--C-:B------:R-:W-:Y:S02]  /*5110*/  IMAD R4, R19, R8, R15.reuse ;  /* 0x0000000813047224 */ /* 0x100fe400078e020f */
[----:B------:R-:W-:-:S03]  /*5120*/  IMAD R15, R8, UR5, R15 ;  /* 0x00000005080f7c24 */ /* 0x000fc6000f8e020f */
[----:B------:R-:W-:Y:S01]  /*5130*/  LEA R14, R4, UR13, 0x2 ;  /* 0x0000000d040e7c11 */ /* 0x000fe2000f8e10ff */
[----:B------:R-:W-:Y:S01]  /*5140*/  IMAD R15, R20, R8, R15 ;  /* 0x00000008140f7224 */ /* 0x000fe200078e020f */
[----:B------:R-:W0:Y:S03]  /*5150*/  LDC.64 R4, c[0x0][0x3b8] ;  /* 0x0000ee00ff047b82 */ /* 0x000e260000000a00 */
[----:B------:R-:W1:Y:S01]  /*5160*/  LDS R19, [R14+0x400] ;  /* 0x000400000e137984 */ /* 0x000e620000000800 */
[----:B0-----:R-:W-:-:S05]  /*5170*/  IMAD.WIDE R4, R15, 0x4, R4 ;  /* 0x000000040f047825 */ /* 0x001fca00078e0204 */
[----:B-1----:R0:W-:Y:S02]  /*5180*/  STG.E desc[UR10][R4.64], R19 ;  /* 0x0000001304007986 */ /* 0x0021e4000c10190a */
.L_x_70:
[----:B------:R-:W-:Y:S05]  /*5190*/  BSYNC.RECONVERGENT B2 ;  /* 0x0000000000027941 */ /* 0x000fea0003800200 */
.L_x_69:
[----:B------:R-:W-:Y:S05]  /*51a0*/  @!P3 BRA `(.L_x_68) ;  /* 0x000000040014b947 */ /* 0x000fea0003800000 */
[----:B0-----:R-:W-:Y:S01]  /*51b0*/  IABS R4, R0 ;  /* 0x0000000000047213 */ /* 0x001fe20000000000 */
[----:B------:R-:W-:Y:S04]  /*51c0*/  BSSY.RECONVERGENT B2, `(.L_x_71) ;  /* 0x0000020000027945 */ /* 0x000fe80003800200 */
        /* <DEDUP_REMOVED lines=10> */
[----:B------:R-:W-:Y:S02]  /*5270*/  @!P3 IADD3 R5, PT, PT, -R5, RZ, RZ ;  /* 0x000000ff0505b210 */ /* 0x000fe40007ffe1ff */
[----:B------:R-:W-:Y:S02]  /*5280*/  ISETP.NE.AND P3, PT, R13, 0x2, PT ;  /* 0x000000020d00780c */ /* 0x000fe40003f65270 */
[----:B------:R-:W-:Y:S02]  /*5290*/  SEL R19, R12, R5, !P0 ;  /* 0x000000050c137207 */ /* 0x000fe40004000000 */
[----:B------:R-:W-:-:S03]  /*52a0*/  IADD3 R13, PT, PT, R7, 0x200, RZ ;  /* 0x00000200070d7810 */ /* 0x000fc60007ffe0ff */
[----:B------:R-:W-:-:S05]  /*52b0*/  IMAD R14, R2, 0x10, R19 ;  /* 0x00000010020e7824 */ /* 0x000fca00078e0213 */
[----:B------:R-:W-:-:S13]  /*52c0*/  ISETP.GE.AND P1, PT, R14, R11, PT ;  /* 0x0000000b0e00720c */ /* 0x000fda0003f26270 */
[----:B------:R-:W-:Y:S05]  /*52d0*/  @P1 BRA `(.L_x_72) ;  /* 0x0000000000381947 */ /* 0x000fea0003800000 */
[----:B------:R-:W-:Y:S01]  /*52e0*/  ISETP.GE.AND P2, PT, R0, RZ, PT ;  /* 0x000000ff0000720c */ /* 0x000fe20003f46270 */
[----:B------:R-:W-:Y:S01]  /*52f0*/  IMAD.IADD R5, R4, 0x1, -R9 ;  /* 0x0000000104057824 */ /* 0x000fe200078e0a09 */
[----:B------:R-:W-:-:S04]  /*5300*/  ISETP.GT.U32.AND P1, PT, R9, R4, PT ;  /* 0x000000040900720c */ /* 0x000fc80003f24070 */
[----:B------:R-:W-:-:S07]  /*5310*/  SEL R5, R5, R4, !P1 ;  /* 0x0000000405057207 */ /* 0x000fce0004800000 */
[----:B------:R-:W-:-:S04]  /*5320*/  @!P2 IADD3 R5, PT, PT, -R5, RZ, RZ ;  /* 0x000000ff0505a210 */ /* 0x000fc80007ffe1ff */
[----:B------:R-:W-:Y:S02]  /*5330*/  SEL R15, R12, R5, !P0 ;  /* 0x000000050c0f7207 */ /* 0x000fe40004000000 */
[----:B------:R-:W0:Y:S03]  /*5340*/  LDC.64 R4, c[0x0][0x3b8] ;  /* 0x0000ee00ff047b82 */ /* 0x000e260000000a00 */
[--C-:B------:R-:W-:Y:S02]  /*5350*/  IMAD R0, R19, R8, R15.reuse ;  /* 0x0000000813007224 */ /* 0x100fe400078e020f */
[----:B------:R-:W-:-:S03]  /*5360*/  IMAD R15, R8, UR5, R15 ;  /* 0x00000005080f7c24 */ /* 0x000fc6000f8e020f */
[----:B------:R-:W-:Y:S01]  /*5370*/  LEA R0, R0, UR13, 0x2 ;  /* 0x0000000d00007c11 */ /* 0x000fe2000f8e10ff */
[----:B------:R-:W-:-:S04]  /*5380*/  IMAD R15, R14, R8, R15 ;  /* 0x000000080e0f7224 */ /* 0x000fc800078e020f */
[----:B------:R-:W1:Y:S01]  /*5390*/  LDS R19, [R0+0x400] ;  /* 0x0004000000137984 */ /* 0x000e620000000800 */
[----:B0-----:R-:W-:-:S05]  /*53a0*/  IMAD.WIDE R4, R15, 0x4, R4 ;  /* 0x000000040f047825 */ /* 0x001fca00078e0204 */
[----:B-1----:R0:W-:Y:S02]  /*53b0*/  STG.E desc[UR10][R4.64], R19 ;  /* 0x0000001304007986 */ /* 0x0021e4000c10190a */
.L_x_72:
[----:B------:R-:W-:Y:S05]  /*53c0*/  BSYNC.RECONVERGENT B2 ;  /* 0x0000000000027941 */ /* 0x000fea0003800200 */
.L_x_71:
[----:B------:R-:W-:Y:S01]  /*53d0*/  IMAD.MOV.U32 R0, RZ, RZ, R13 ;  /* 0x000000ffff007224 */ /* 0x000fe200078e000d */
[----:B------:R-:W-:Y:S06]  /*53e0*/  @!P3 BRA `(.L_x_68) ;  /* 0x000000000084b947 */ /* 0x000fec0003800000 */
[----:B------:R-:W-:Y:S02]  /*53f0*/  IABS R0, R13 ;  /* 0x0000000d00007213 */ /* 0x000fe40000000000 */
[----:B0-----:R-:W-:-:S03]  /*5400*/  IADD3 R19, PT, PT, R7, 0x300, RZ ;  /* 0x0000030007137810 */ /* 0x001fc60007ffe0ff */
[----:B------:R-:W-:-:S05]  /*5410*/  IMAD.HI.U32 R5, R10, R0, RZ ;  /* 0x000000000a057227 */ /* 0x000fca00078e00ff */
[----:B------:R-:W-:-:S05]  /*5420*/  IADD3 R4, PT, PT, -R5, RZ, RZ ;  /* 0x000000ff05047210 */ /* 0x000fca0007ffe1ff */
[----:B------:R-:W-:Y:S01]  /*5430*/  IMAD R4, R9, R4, R0 ;  /* 0x0000000409047224 */ /* 0x000fe200078e0200 */
[----:B------:R-:W-:-:S04]  /*5440*/  LOP3.LUT R0, R13, R8, RZ, 0x3c, !PT ;  /* 0x000000080d007212 */ /* 0x000fc800078e3cff */
[----:B------:R-:W-:Y:S02]  /*5450*/  ISETP.GT.U32.AND P1, PT, R9, R4, PT ;  /* 0x000000040900720c */ /* 0x000fe40003f24070 */
[----:B------:R-:W-:Y:S01]  /*5460*/  ISETP.GE.AND P3, PT, R0, RZ, PT ;  /* 0x000000ff0000720c */ /* 0x000fe20003f66270 */
[----:B------:R-:W-:-:S10]  /*5470*/  IMAD.MOV.U32 R0, RZ, RZ, R19 ;  /* 0x000000ffff007224 */ /* 0x000fd400078e0013 */
[----:B------:R-:W-:Y:S01]  /*5480*/  @!P1 IMAD.IADD R4, R4, 0x1, -R9 ;  /* 0x0000000104049824 */ /* 0x000fe200078e0a09 */
[----:B------:R-:W-:-:S04]  /*5490*/  @!P1 IADD3 R5, PT, PT, R5, 0x1, RZ ;  /* 0x0000000105059810 */ /* 0x000fc80007ffe0ff */
[----:B------:R-:W-:-:S13]  /*54a0*/  ISETP.GE.U32.AND P2, PT, R4, R9, PT ;  /* 0x000000090400720c */ /* 0x000fda0003f46070 */
[----:B------:R-:W-:-:S05]  /*54b0*/  @P2 VIADD R5, R5, 0x1 ;  /* 0x0000000105052836 */ /* 0x000fca0000000000 */
[----:B------:R-:W-:-:S04]  /*54c0*/  @!P3 IADD3 R5, PT, PT, -R5, RZ, RZ ;  /* 0x000000ff0505b210 */ /* 0x000fc80007ffe1ff */
[----:B------:R-:W-:-:S05]  /*54d0*/  SEL R15, R12, R5, !P0 ;  /* 0x000000050c0f7207 */ /* 0x000fca0004000000 */
[----:B------:R-:W-:-:S05]  /*54e0*/  IMAD R14, R2, 0x10, R15 ;  /* 0x00000010020e7824 */ /* 0x000fca00078e020f */
[----:B------:R-:W-:-:S13]  /*54f0*/  ISETP.GE.AND P1, PT, R14, R11, PT ;  /* 0x0000000b0e00720c */ /* 0x000fda0003f26270 */
[----:B------:R-:W-:Y:S05]  /*5500*/  @P1 BRA `(.L_x_68) ;  /* 0x00000000003c1947 */ /* 0x000fea0003800000 */
[----:B------:R-:W-:Y:S02]  /*5510*/  ISETP.GE.AND P2, PT, R13, RZ, PT ;  /* 0x000000ff0d00720c */ /* 0x000fe40003f46270 */
[----:B------:R-:W-:Y:S02]  /*5520*/  ISETP.GT.U32.AND P1, PT, R9, R4, PT ;  /* 0x000000040900720c */ /* 0x000fe40003f24070 */
[----:B------:R-:W-:-:S04]  /*5530*/  IADD3 R5, PT, PT, R4, -R9, RZ ;  /* 0x8000000904057210 */ /* 0x000fc80007ffe0ff */
[----:B------:R-:W-:-:S05]  /*5540*/  SEL R5, R5, R4, !P1 ;  /* 0x0000000405057207 */ /* 0x000fca0004800000 */
[----:B------:R-:W-:-:S05]  /*5550*/  @!P2 IMAD.MOV R5, RZ, RZ, -R5 ;  /* 0x000000ffff05a224 */ /* 0x000fca00078e0a05 */
[----:B------:R-:W-:Y:S02]  /*5560*/  SEL R9, R12, R5, !P0 ;  /* 0x000000050c097207 */ /* 0x000fe40004000000 */
[----:B------:R-:W0:Y:S03]  /*5570*/  LDC.64 R4, c[0x0][0x3b8] ;  /* 0x0000ee00ff047b82 */ /* 0x000e260000000a00 */
[--C-:B------:R-:W-:Y:S02]  /*5580*/  IMAD R0, R15, R8, R9.reuse ;  /* 0x000000080f007224 */ /* 0x100fe400078e0209 */
[----:B------:R-:W-:-:S03]  /*5590*/  IMAD R9, R8, UR5, R9 ;  /* 0x0000000508097c24 */ /* 0x000fc6000f8e0209 */
[----:B------:R-:W-:Y:S01]  /*55a0*/  LEA R10, R0, UR13, 0x2 ;  /* 0x0000000d000a7c11 */ /* 0x000fe2000f8e10ff */
[----:B------:R-:W-:Y:S01]  /*55b0*/  IMAD R9, R14, R8, R9 ;  /* 0x000000080e097224 */ /* 0x000fe200078e0209 */
[----:B------:R-:W-:-:S03]  /*55c0*/  MOV R0, R19 ;  /* 0x0000001300007202 */ /* 0x000fc60000000f00 */
[----:B------:R-:W1:Y:S01]  /*55d0*/  LDS R11, [R10+0x400] ;  /* 0x000400000a0b7984 */ /* 0x000e620000000800 */
[----:B0-----:R-:W-:-:S05]  /*55e0*/  IMAD.WIDE R4, R9, 0x4, R4 ;  /* 0x0000000409047825 */ /* 0x001fca00078e0204 */
[----:B-1----:R4:W-:Y:S02]  /*55f0*/  STG.E desc[UR10][R4.64], R11 ;  /* 0x0000000b04007986 */ /* 0x0029e4000c10190a */
.L_x_68:
[----:B------:R-:W-:Y:S05]  /*5600*/  BSYNC.RECONVERGENT B1 ;  /* 0x0000000000017941 */ /* 0x000fea0003800200 */
.L_x_67:
[----:B------:R-:W-:-:S13]  /*5610*/  ISETP.GE.U32.AND P0, PT, R3, 0x300, PT ;  /* 0x000003000300780c */ /* 0x000fda0003f06070 */
[----:B------:R-:W-:Y:S05]  /*5620*/  @!P0 BRA `(.L_x_66) ;  /* 0x00000008006c8947 */ /* 0x000fea0003800000 */
[----:B------:R-:W5:Y:S08]  /*5630*/  LDC R3, c[0x0][0x39c] ;  /* 0x0000e700ff037b82 */ /* 0x000f700000000800 */
[----:B------:R-:W2:Y:S08]  /*5640*/  LDC R13, c[0x0][0x39c] ;  /* 0x0000e700ff0d7b82 */ /* 0x000eb00000000800 */
[----:B---34-:R-:W3:Y:S01]  /*5650*/  LDC R11, c[0x0][0x398] ;  /* 0x0000e600ff0b7b82 */ /* 0x018ee20000000800 */
[----:B-----5:R-:W-:-:S07]  /*5660*/  IABS R12, R3 ;  /* 0x00000003000c7213 */ /* 0x020fce0000000000 */
[----:B01----:R-:W0:Y:S01]  /*5670*/  LDC.64 R4, c[0x0][0x3b8] ;  /* 0x0000ee00ff047b82 */ /* 0x003e220000000a00 */
[----:B------:R-:W1:Y:S08]  /*5680*/  I2F.RP R3, R12 ;  /* 0x0000000c00037306 */ /* 0x000e700000209400 */
[----:B-1----:R-:W2:Y:S02]  /*5690*/  MUFU.RCP R3, R3 ;  /* 0x0000000300037308 */ /* 0x002ea40000001000 */
[----:B--2---:R-:W-:-:S06]  /*56a0*/  VIADD R8, R3, 0xffffffe ;  /* 0x0ffffffe03087836 */ /* 0x004fcc0000000000 */
[----:B------:R1:W2:Y:S02]  /*56b0*/  F2I.FTZ.U32.TRUNC.NTZ R9, R8 ;  /* 0x0000000800097305 */ /* 0x0002a4000021f000 */
[----:B-1----:R-:W-:Y:S01]  /*56c0*/  IMAD.MOV.U32 R8, RZ, RZ, RZ ;  /* 0x000000ffff087224 */ /* 0x002fe200078e00ff */
[----:B--2---:R-:W-:-:S05]  /*56d0*/  IADD3 R15, PT, PT, RZ, -R9, RZ ;  /* 0x80000009ff0f7210 */ /* 0x004fca0007ffe0ff */
[----:B------:R-:W-:-:S04]  /*56e0*/  IMAD R15, R15, R12, RZ ;  /* 0x0000000c0f0f7224 */ /* 0x000fc800078e02ff */
[----:B0--3--:R-:W-:-:S07]  /*56f0*/  IMAD.HI.U32 R10, R9, R15, R8 ;  /* 0x0000000f090a7227 */ /* 0x009fce00078e0008 */
.L_x_81:
[----:B---3--:R-:W-:Y:S01]  /*5700*/  IABS R3, R13 ;  /* 0x0000000d00037213 */ /* 0x008fe20000000000 */
[C---:B------:R-:W-:Y:S01]  /*5710*/  VIADD R22, R0.reuse, 0x100 ;  /* 0x0000010000167836 */ /* 0x040fe20000000000 */
[----:B012---:R-:W-:Y:S01]  /*5720*/  IABS R8, R0 ;  /* 0x0000000000087213 */ /* 0x007fe20000000000 */
[----:B------:R-:W-:Y:S01]  /*5730*/  BSSY.RECONVERGENT B1, `(.L_x_73) ;  /* 0x0000057000017945 */ /* 0x000fe20003800200 */
[----:B------:R-:W0:Y:S01]  /*5740*/  I2F.RP R19, R3 ;  /* 0x0000000300137306 */ /* 0x000e220000209400 */
[----:B------:R-:W-:Y:S02]  /*5750*/  IADD3 R20, PT, PT, R0, 0x200, RZ ;  /* 0x0000020000147810 */ /* 0x000fe40007ffe0ff */
[----:B------:R-:W-:Y:S01]  /*5760*/  IMAD.HI.U32 R9, R10, R8, RZ ;  /* 0x000000080a097227 */ /* 0x000fe200078e00ff */
[----:B------:R-:W-:Y:S02]  /*5770*/  IABS R23, R22 ;  /* 0x0000001600177213 */ /* 0x000fe40000000000 */
[----:B------:R-:W-:-:S02]  /*5780*/  IABS R21, R20 ;  /* 0x0000001400157213 */ /* 0x000fc40000000000 */
[----:B------:R-:W-:-:S05]  /*5790*/  IADD3 R10, PT, PT, -R9, RZ, RZ ;  /* 0x000000ff090a7210 */ /* 0x000fca0007ffe1ff */
[----:B------:R-:W-:Y:S01]  /*57a0*/  IMAD R8, R3, R10, R8 ;  /* 0x0000000a03087224 */ /* 0x000fe200078e0208 */
[----:B0-----:R-:W0:Y:S04]  /*57b0*/  MUFU.RCP R19, R19 ;  /* 0x0000001300137308 */ /* 0x001e280000001000 */
[----:B------:R-:W-:-:S13]  /*57c0*/  ISETP.GT.U32.AND P4, PT, R12, R8, PT ;  /* 0x000000080c00720c */ /* 0x000fda0003f84070 */
[----:B------:R-:W-:Y:S01]  /*57d0*/  @!P4 IMAD.IADD R8, R8, 0x1, -R3 ;  /* 0x000000010808c824 */ /* 0x000fe200078e0a03 */
[----:B0-----:R-:W-:Y:S02]  /*57e0*/  IADD3 R14, PT, PT, R19, 0xffffffe, RZ ;  /* 0x0ffffffe130e7810 */ /* 0x001fe40007ffe0ff */
[----:B------:R-:W-:Y:S02]  /*57f0*/  @!P4 IADD3 R9, PT, PT, R9, 0x1, RZ ;  /* 0x000000010909c810 */ /* 0x000fe40007ffe0ff */
[----:B------:R0:W1:Y:S01]  /*5800*/  F2I.FTZ.U32.TRUNC.NTZ R15, R14 ;  /* 0x0000000e000f7305 */ /* 0x000062000021f000 */
[----:B------:R-:W-:Y:S02]  /*5810*/  ISETP.GE.U32.AND P0, PT, R8, R12, PT ;  /* 0x0000000c0800720c */ /* 0x000fe40003f06070 */
[----:B------:R-:W-:Y:S01]  /*5820*/  MOV R12, R3 ;  /* 0x00000003000c7202 */ /* 0x000fe20000000f00 */
[----:B0-----:R-:W-:-:S10]  /*5830*/  IMAD.MOV.U32 R14, RZ, RZ, RZ ;  /* 0x000000ffff0e7224 */ /* 0x001fd400078e00ff */
[----:B------:R-:W-:Y:S01]  /*5840*/  @P0 IADD3 R9, PT, PT, R9, 0x1, RZ ;  /* 0x0000000109090810 */ /* 0x000fe20007ffe0ff */
[----:B-1----:R-:W-:-:S04]  /*5850*/  IMAD.MOV R24, RZ, RZ, -R15 ;  /* 0x000000ffff187224 */ /* 0x002fc800078e0a0f */
[----:B------:R-:W-:-:S04]  /*5860*/  IMAD R19, R24, R3, RZ ;  /* 0x0000000318137224 */ /* 0x000fc800078e02ff */
[----:B------:R-:W-:Y:S01]  /*5870*/  IMAD.HI.U32 R10, R15, R19, R14 ;  /* 0x000000130f0a7227 */ /* 0x000fe200078e000e */
[C---:B------:R-:W-:Y:S02]  /*5880*/  IADD3 R14, PT, PT, R0.reuse, 0x300, RZ ;  /* 0x00000300000e7810 */ /* 0x040fe40007ffe0ff */
[----:B------:R-:W-:Y:S02]  /*5890*/  LOP3.LUT R19, R0, R13, RZ, 0x3c, !PT ;  /* 0x0000000d00137212 */ /* 0x000fe400078e3cff */
[----:B------:R-:W-:Y:S01]  /*58a0*/  IABS R15, R14 ;  /* 0x0000000e000f7213 */ /* 0x000fe20000000000 */
[----:B------:R-:W-:Y:S01]  /*58b0*/  IMAD.HI.U32 R25, R10, R23, RZ ;  /* 0x000000170a197227 */ /* 0x000fe200078e00ff */
[----:B------:R-:W-:Y:S02]  /*58c0*/  ISETP.GE.AND P3, PT, R19, RZ, PT ;  /* 0x000000ff1300720c */ /* 0x000fe40003f66270 */
[----:B------:R-:W-:Y:S01]  /*58d0*/  LOP3.LUT R19, R22, R13, RZ, 0x3c, !PT ;  /* 0x0000000d16137212 */ /* 0x000fe200078e3cff */
[----:B------:R-:W-:Y:S01]  /*58e0*/  IMAD.HI.U32 R26, R10, R21, RZ ;  /* 0x000000150a1a7227 */ /* 0x000fe200078e00ff */
[----:B------:R-:W-:-:S02]  /*58f0*/  IADD3 R28, PT, PT, -R25, RZ, RZ ;  /* 0x000000ff191c7210 */ /* 0x000fc40007ffe1ff */
[----:B------:R-:W-:Y:S01]  /*5900*/  LOP3.LUT R27, R14, R13, RZ, 0x3c, !PT ;  /* 0x0000000d0e1b7212 */ /* 0x000fe200078e3cff */
[----:B------:R-:W-:-:S04]  /*5910*/  IMAD.HI.U32 R24, R10, R15, RZ ;  /* 0x0000000f0a187227 */ /* 0x000fc800078e00ff */
[C---:B------:R-:W-:Y:S02]  /*5920*/  IMAD R23, R3.reuse, R28, R23 ;  /* 0x0000001c03177224 */ /* 0x040fe400078e0217 */
[----:B------:R-:W-:Y:S02]  /*5930*/  IMAD.MOV R30, RZ, RZ, -R26 ;  /* 0x000000ffff1e7224 */ /* 0x000fe400078e0a1a */
[----:B------:R-:W-:Y:S01]  /*5940*/  IMAD.MOV R28, RZ, RZ, -R24 ;  /* 0x000000ffff1c7224 */ /* 0x000fe200078e0a18 */
[C---:B------:R-:W-:Y:S01]  /*5950*/  ISETP.GT.U32.AND P2, PT, R12.reuse, R23, PT ;  /* 0x000000170c00720c */ /* 0x040fe20003f44070 */
[C---:B------:R-:W-:Y:S02]  /*5960*/  IMAD R21, R3.reuse, R30, R21 ;  /* 0x0000001e03157224 */ /* 0x040fe400078e0215 */
[----:B------:R-:W-:Y:S02]  /*5970*/  IMAD R15, R3, R28, R15 ;  /* 0x0000001c030f7224 */ /* 0x000fe400078e020f */
[----:B------:R-:W-:Y:S01]  /*5980*/  @!P3 IMAD.MOV R9, RZ, RZ, -R9 ;  /* 0x000000ffff09b224 */ /* 0x000fe200078e0a09 */
[----:B------:R-:W-:-:S02]  /*5990*/  ISETP.GT.U32.AND P5, PT, R12, R21, PT ;  /* 0x000000150c00720c */ /* 0x000fc40003fa4070 */
[----:B------:R-:W-:-:S05]  /*59a0*/  ISETP.GT.U32.AND P1, PT, R12, R15, PT ;  /* 0x0000000f0c00720c */ /* 0x000fca0003f24070 */
[----:B------:R-:W-:Y:S01]  /*59b0*/  @!P2 IADD3 R23, PT, PT, R23, -R3, RZ ;  /* 0x800000031717a210 */ /* 0x000fe20007ffe0ff */
[----:B------:R-:W-:Y:S01]  /*59c0*/  @!P2 VIADD R25, R25, 0x1 ;  /* 0x000000011919a836 */ /* 0x000fe20000000000 */
[----:B------:R-:W-:Y:S02]  /*59d0*/  ISETP.GE.AND P2, PT, R19, RZ, PT ;  /* 0x000000ff1300720c */ /* 0x000fe40003f46270 */
[-C--:B------:R-:W-:Y:S02]  /*59e0*/  ISETP.GE.U32.AND P6, PT, R23, R12.reuse, PT ;  /* 0x0000000c1700720c */ /* 0x080fe40003fc6070 */
[--C-:B------:R-:W-:Y:S01]  /*59f0*/  @!P5 IMAD.IADD R21, R21, 0x1, -R3.reuse ;  /* 0x000000011515d824 */ /* 0x100fe200078e0a03 */
[----:B------:R-:W-:Y:S01]  /*5a00*/  LOP3.LUT R19, R20, R13, RZ, 0x3c, !PT ;  /* 0x0000000d14137212 */ /* 0x000fe200078e3cff */
[----:B------:R-:W-:Y:S01]  /*5a10*/  @!P1 IMAD.IADD R15, R15, 0x1, -R3 ;  /* 0x000000010f0f9824 */ /* 0x000fe200078e0a03 */
[----:B------:R-:W-:Y:S02]  /*5a20*/  @!P5 IADD3 R26, PT, PT, R26, 0x1, RZ ;  /* 0x000000011a1ad810 */ /* 0x000fe40007ffe0ff */
        /* <DEDUP_REMOVED lines=9> */
[----:B------:R-:W-:-:S02]  /*5ac0*/  SEL R29, R19, R9, !P1 ;  /* 0x00000009131d7207 */ /* 0x000fc40004800000 */
[----:B------:R-:W-:Y:S01]  /*5ad0*/  @!P2 IADD3 R25, PT, PT, -R25, RZ, RZ ;  /* 0x000000ff1919a210 */ /* 0x000fe20007ffe1ff */
[----:B------:R-:W-:Y:S02]  /*5ae0*/  @!P5 IMAD.MOV R26, RZ, RZ, -R26 ;  /* 0x000000ffff1ad224 */ /* 0x000fe400078e0a1a */
[----:B------:R-:W-:Y:S01]  /*5af0*/  IMAD R32, R2, 0x10, R29 ;  /* 0x0000001002207824 */ /* 0x000fe200078e021d */
[----:B------:R-:W-:Y:S02]  /*5b00*/  @P0 IADD3 R24, PT, PT, R24, 0x1, RZ ;  /* 0x0000000118180810 */ /* 0x000fe40007ffe0ff */
[----:B------:R-:W-:Y:S02]  /*5b10*/  SEL R27, R19, R25, !P1 ;  /* 0x00000019131b7207 */ /* 0x000fe40004800000 */
[----:B------:R-:W-:Y:S02]  /*5b20*/  ISETP.GE.AND P3, PT, R32, R11, PT ;  /* 0x0000000b2000720c */ /* 0x000fe40003f66270 */
[----:B------:R-:W-:-:S02]  /*5b30*/  @!P6 IADD3 R24, PT, PT, -R24, RZ, RZ ;  /* 0x000000ff1818e210 */ /* 0x000fc40007ffe1ff */
[C---:B------:R-:W-:Y:S02]  /*5b40*/  SEL R25, R19.reuse, R26, !P1 ;  /* 0x0000001a13197207 */ /* 0x040fe40004800000 */
[----:B------:R-:W-:Y:S02]  /*5b50*/  SEL R24, R19, R24, !P1 ;  /* 0x0000001813187207 */ /* 0x000fe40004800000 */
[C---:B------:R-:W-:Y:S01]  /*5b60*/  LEA R30, R2.reuse, R27, 0x4 ;  /* 0x0000001b021e7211 */ /* 0x040fe200078e20ff */
[C---:B------:R-:W-:Y:S01]  /*5b70*/  IMAD R28, R2.reuse, 0x10, R25 ;  /* 0x00000010021c7824 */ /* 0x040fe200078e0219 */
[----:B------:R-:W-:Y:S02]  /*5b80*/  LEA R26, R2, R24, 0x4 ;  /* 0x00000018021a7211 */ /* 0x000fe400078e20ff */
[-C--:B------:R-:W-:Y:S02]  /*5b90*/  ISETP.GE.AND P5, PT, R30, R11.reuse, PT ;  /* 0x0000000b1e00720c */ /* 0x080fe40003fa6270 */
[----:B------:R-:W-:-:S02]  /*5ba0*/  ISETP.GE.AND P0, PT, R28, R11, PT ;  /* 0x0000000b1c00720c */ /* 0x000fc40003f06270 */
        /* <DEDUP_REMOVED lines=8> */
[--C-:B------:R-:W-:Y:S02]  /*5c30*/  IMAD R9, R29, R13, R8.reuse ;  /* 0x0000000d1d097224 */ /* 0x100fe400078e0208 */
[----:B------:R-:W-:-:S03]  /*5c40*/  IMAD R8, R13, UR5, R8 ;  /* 0x000000050d087c24 */ /* 0x000fc6000f8e0208 */
[----:B------:R-:W-:Y:S01]  /*5c50*/  LEA R29, R9, UR13, 0x2 ;  /* 0x0000000d091d7c11 */ /* 0x000fe2000f8e10ff */
[----:B------:R-:W-:-:S04]  /*5c60*/  IMAD R9, R32, R13, R8 ;  /* 0x0000000d20097224 */ /* 0x000fc800078e0208 */
[----:B------:R-:W-:Y:S01]  /*5c70*/  IMAD.WIDE R8, R9, 0x4, R4 ;  /* 0x0000000409087825 */ /* 0x000fe200078e0204 */
[----:B------:R-:W0:Y:S04]  /*5c80*/  LDS R29, [R29+0x400] ;  /* 0x000400001d1d7984 */ /* 0x000e280000000800 */
[----:B0-----:R0:W-:Y:S02]  /*5c90*/  STG.E desc[UR10][R8.64], R29 ;  /* 0x0000001d08007986 */ /* 0x0011e4000c10190a */
.L_x_74:
[----:B------:R-:W-:Y:S05]  /*5ca0*/  BSYNC.RECONVERGENT B1 ;  /* 0x0000000000017941 */ /* 0x000fea0003800200 */
.L_x_73:
[----:B------:R-:W-:Y:S04]  /*5cb0*/  BSSY.RECONVERGENT B1, `(.L_x_75) ;  /* 0x000000f000017945 */ /* 0x000fe80003800200 */
[----:B------:R-:W-:Y:S05]  /*5cc0*/  @P5 BRA `(.L_x_76) ;  /* 0x0000000000345947 */ /* 0x000fea0003800000 */
[----:B------:R-:W-:Y:S01]  /*5cd0*/  ISETP.GE.AND P4, PT, R22, RZ, PT ;  /* 0x000000ff1600720c */ /* 0x000fe20003f86270 */
[----:B0-----:R-:W-:Y:S01]  /*5ce0*/  IMAD.IADD R8, R23, 0x1, -R3 ;  /* 0x0000000117087824 */ /* 0x001fe200078e0a03 */
        /* <DEDUP_REMOVED lines=11> */
.L_x_76:
[----:B------:R-:W-:Y:S05]  /*5da0*/  BSYNC.RECONVERGENT B1 ;  /* 0x0000000000017941 */ /* 0x000fea0003800200 */
.L_x_75:
[----:B------:R-:W-:Y:S04]  /*5db0*/  BSSY.RECONVERGENT B1, `(.L_x_77) ;  /* 0x000000f000017945 */ /* 0x000fe80003800200 */
[----:B------:R-:W-:Y:S05]  /*5dc0*/  @P0 BRA `(.L_x_78) ;  /* 0x0000000000340947 */ /* 0x000fea0003800000 */
[----:B------:R-:W-:Y:S01]  /*5dd0*/  ISETP.GE.AND P3, PT, R20, RZ, PT ;  /* 0x000000ff1400720c */ /* 0x000fe20003f66270 */
[----:B01----:R-:W-:Y:S01]  /*5de0*/  IMAD.IADD R8, R21, 0x1, -R3 ;  /* 0x0000000115087824 */ /* 0x003fe200078e0a03 */
        /* <DEDUP_REMOVED lines=11> */
.L_x_78:
[----:B------:R-:W-:Y:S05]  /*5ea0*/  BSYNC.RECONVERGENT B1 ;  /* 0x0000000000017941 */ /* 0x000fea0003800200 */
.L_x_77:
[----:B------:R-:W-:Y:S04]  /*5eb0*/  BSSY.RECONVERGENT B1, `(.L_x_79) ;  /* 0x000000f000017945 */ /* 0x000fe80003800200 */
[----:B------:R-:W-:Y:S05]  /*5ec0*/  @P2 BRA `(.L_x_80) ;  /* 0x0000000000342947 */ /* 0x000fea0003800000 */
[----:B------:R-:W-:Y:S01]  /*5ed0*/  ISETP.GE.AND P2, PT, R14, RZ, PT ;  /* 0x000000ff0e00720c */ /* 0x000fe20003f46270 */
[----:B012---:R-:W-:Y:S01]  /*5ee0*/  IMAD.IADD R8, R15, 0x1, -R3 ;  /* 0x000000010f087824 */ /* 0x007fe200078e0a03 */
        /* <DEDUP_REMOVED lines=8> */
[----:B------:R-:W0:Y:S01]  /*5f70*/  LDS R3, [R24+0x400] ;  /* 0x0004000018037984 */ /* 0x000e220000000800 */
[----:B------:R-:W-:-:S05]  /*5f80*/  IMAD.WIDE R8, R9, 0x4, R4 ;  /* 0x0000000409087825 */ /* 0x000fca00078e0204 */
[----:B0-----:R3:W-:Y:S02]  /*5f90*/  STG.E desc[UR10][R8.64], R3 ;  /* 0x0000000308007986 */ /* 0x0017e4000c10190a */
.L_x_80:
[----:B------:R-:W-:Y:S05]  /*5fa0*/  BSYNC.RECONVERGENT B1 ;  /* 0x0000000000017941 */ /* 0x000fea0003800200 */
.L_x_79:
[----:B------:R-:W-:-:S05]  /*5fb0*/  VIADD R0, R0, 0x400 ;  /* 0x0000040000007836 */ /* 0x000fca0000000000 */
[----:B------:R-:W-:-:S13]  /*5fc0*/  ISETP.GE.AND P0, PT, R0, UR14, PT ;  /* 0x0000000e00007c0c */ /* 0x000fda000bf06270 */
[----:B------:R-:W-:Y:S05]  /*5fd0*/  @!P0 BRA `(.L_x_81) ;  /* 0xfffffff400c88947 */ /* 0x000fea000383ffff */
.L_x_66:
[----:B------:R-:W-:Y:S05]  /*5fe0*/  BSYNC.RECONVERGENT B0 ;  /* 0x0000000000007941 */ /* 0x000fea0003800200 */
.L_x_65:
[----:B------:R-:W-:Y:S01]  /*5ff0*/  ISETP.NE.AND P0, PT, R6, RZ, PT ;  /* 0x000000ff0600720c */ /* 0x000fe20003f05270 */
[----:B------:R-:W-:-:S12]  /*6000*/  BSSY.RECONVERGENT B0, `(.L_x_82) ;  /* 0x0000025000007945 */ /* 0x000fd80003800200 */
[----:B------:R-:W-:Y:S05]  /*6010*/  @P0 BRA `(.L_x_83) ;  /* 0x00000000008c0947 */ /* 0x000fea0003800000 */
[----:B------:R-:W5:Y:S01]  /*6020*/  LDS R0, [R18+0x400] ;  /* 0x0004000012007984 */ /* 0x000f620000000800 */
[----:B01--4-:R-:W-:Y:S01]  /*6030*/  HFMA2 R5, -RZ, RZ, 1.5048828125, 33.21875 ;  /* 0x3e055027ff057431 */ /* 0x013fe200000001ff */
[----:B------:R-:W-:Y:S02]  /*6040*/  SHF.R.U32.HI R7, RZ, 0x4, R7 ;  /* 0x00000004ff077819 */ /* 0x000fe40000011607 */
[----:B------:R-:W0:Y:S02]  /*6050*/  LDS R10, [R18+0x440] ;  /* 0x00044000120a7984 */ /* 0x000e240000000800 */
[----:B------:R-:W-:-:S05]  /*6060*/  IADD3 R7, PT, PT, R7, UR5, RZ ;  /* 0x0000000507077c10 */ /* 0x000fca000fffe0ff */
[----:B------:R-:W-:Y:S01]  /*6070*/  IMAD R7, R2, 0x10, R7 ;  /* 0x0000001002077824 */ /* 0x000fe200078e0207 */
[----:B-----5:R-:W-:-:S13]  /*6080*/  FSETP.GEU.AND P0, PT, R0, 1.175494350822287508e-38, PT ;  /* 0x008000000000780b */ /* 0x020fda0003f0e000 */
[----:B------:R-:W-:-:S05]  /*6090*/  @!P0 FMUL R0, R0, 8388608 ;  /* 0x4b00000000008820 */ /* 0x000fca0000400000 */
[----:B---3--:R-:W-:-:S04]  /*60a0*/  IADD3 R3, PT, PT, R0, -0x3f2aaaab, RZ ;  /* 0xc0d5555500037810 */ /* 0x008fc80007ffe0ff */
[----:B--2---:R-:W-:-:S04]  /*60b0*/  LOP3.LUT R9, R3, 0xff800000, RZ, 0xc0, !PT ;  /* 0xff80000003097812 */ /* 0x004fc800078ec0ff */
[----:B------:R-:W-:Y:S01]  /*60c0*/  I2FP.F32.S32 R6, R9 ;  /* 0x0000000900067245 */ /* 0x000fe20000201400 */
[----:B------:R-:W-:Y:S02]  /*60d0*/  IMAD.IADD R3, R0, 0x1, -R9 ;  /* 0x0000000100037824 */ /* 0x000fe400078e0a09 */
[----:B------:R-:W-:Y:S02]  /*60e0*/  IMAD.MOV.U32 R9, RZ, RZ, 0x7f800000 ;  /* 0x7f800000ff097424 */ /* 0x000fe400078e00ff */
[----:B------:R-:W-:-:S04]  /*60f0*/  FADD R8, R3, -1 ;  /* 0xbf80000003087421 */ /* 0x000fc80000000000 */
[C---:B------:R-:W-:Y:S02]  /*6100*/  FFMA R3, R8.reuse, -R5, 0.14084610342979431152 ;  /* 0x3e1039f608037423 */ /* 0x040fe40000000805 */
[----:B------:R-:W1:Y:S02]  /*6110*/  LDC.64 R4, c[0x0][0x3b0] ;  /* 0x0000ec00ff047b82 */ /* 0x000e640000000a00 */
[----:B------:R-:W-:-:S04]  /*6120*/  FFMA R3, R8, R3, -0.12148627638816833496 ;  /* 0xbdf8cdcc08037423 */ /* 0x000fc80000000003 */
[----:B------:R-:W-:-:S04]  /*6130*/  FFMA R3, R8, R3, 0.13980610668659210205 ;  /* 0x3e0f295508037423 */ /* 0x000fc80000000003 */
[----:B------:R-:W-:-:S04]  /*6140*/  FFMA R3, R8, R3, -0.16684235632419586182 ;  /* 0xbe2ad8b908037423 */ /* 0x000fc80000000003 */
[----:B------:R-:W-:-:S04]  /*6150*/  FFMA R3, R8, R3, 0.20012299716472625732 ;  /* 0x3e4ced0b08037423 */ /* 0x000fc80000000003 */
[----:B------:R-:W-:-:S04]  /*6160*/  FFMA R3, R8, R3, -0.24999669194221496582 ;  /* 0xbe7fff2208037423 */ /* 0x000fc80000000003 */
[----:B------:R-:W-:Y:S01]  /*6170*/  FFMA R3, R8, R3, 0.33333182334899902344 ;  /* 0x3eaaaa7808037423 */ /* 0x000fe20000000003 */
[----:B-1----:R-:W-:-:S04]  /*6180*/  IMAD.WIDE R4, R7, 0x4, R4 ;  /* 0x0000000407047825 */ /* 0x002fc800078e0204 */
[----:B------:R-:W-:Y:S01]  /*6190*/  FFMA R11, R8, R3, -0.5 ;  /* 0xbf000000080b7423 */ /* 0x000fe20000000003 */
[----:B------:R-:W-:Y:S02]  /*61a0*/  FSEL R3, RZ, -23, P0 ;  /* 0xc1b80000ff037808 */ /* 0x000fe40000000000 */
[----:B------:R-:W-:Y:S01]  /*61b0*/  ISETP.GT.U32.AND P0, PT, R0, 0x7f7fffff, PT ;  /* 0x7f7fffff0000780c */ /* 0x000fe20003f04070 */
[----:B------:R-:W-:Y:S02]  /*61c0*/  FMUL R11, R8, R11 ;  /* 0x0000000b080b7220 */ /* 0x000fe40000400000 */
[----:B------:R-:W-:Y:S02]  /*61d0*/  FFMA R3, R6, 1.1920928955078125e-07, R3 ;  /* 0x3400000006037823 */ /* 0x000fe40000000003 */
[----:B------:R-:W-:-:S04]  /*61e0*/  FFMA R8, R8, R11, R8 ;  /* 0x0000000b08087223 */ /* 0x000fc80000000008 */
[----:B------:R-:W-:-:S04]  /*61f0*/  FFMA R3, R3, 0.69314718246459960938, R8 ;  /* 0x3f31721803037823 */ /* 0x000fc80000000008 */
[C---:B------:R-:W-:Y:S01]  /*6200*/  @P0 FFMA R3, R0.reuse, R9, +INF ;  /* 0x7f80000000030423 */ /* 0x040fe20000000009 */
[----:B------:R-:W-:-:S04]  /*6210*/  FSETP.NEU.AND P0, PT, R0, RZ, PT ;  /* 0x000000ff0000720b */ /* 0x000fc80003f0d000 */
[----:B------:R-:W-:-:S05]  /*6220*/  FSEL R3, R3, -INF , P0 ;  /* 0xff80000003037808 */ /* 0x000fca0000000000 */
[----:B0-----:R-:W-:-:S05]  /*6230*/  FADD R3, R3, R10 ;  /* 0x0000000a03037221 */ /* 0x001fca0000000000 */
[----:B------:R0:W-:Y:S02]  /*6240*/  STG.E desc[UR10][R4.64], R3 ;  /* 0x0000000304007986 */ /* 0x0001e4000c10190a */
.L_x_83:
[----:B------:R-:W-:Y:S05]  /*6250*/  BSYNC.RECONVERGENT B0 ;  /* 0x0000000000007941 */ /* 0x000fea0003800200 */
.L_x_82:
[----:B------:R-:W5:Y:S01]  /*6260*/  LDCU UR4, c[0x0][0x3a0] ;  /* 0x00007400ff0477ac */ /* 0x000f620008000800 */
[----:B------:R-:W-:Y:S01]  /*6270*/  IADD3 R2, PT, PT, R2, 0x1, RZ ;  /* 0x0000000102027810 */ /* 0x000fe20007ffe0ff */
[----:B------:R-:W-:Y:S03]  /*6280*/  BAR.SYNC.DEFER_BLOCKING 0x0 ;  /* 0x0000000000007b1d */ /* 0x000fe60000010000 */
[----:B-----5:R-:W-:-:S13]  /*6290*/  ISETP.NE.AND P0, PT, R2, UR4, PT ;  /* 0x0000000402007c0c */ /* 0x020fda000bf05270 */
[----:B------:R-:W-:Y:S05]  /*62a0*/  @P0 BRA `(.L_x_84) ;  /* 0xffffff9c00d80947 */ /* 0x000fea000383ffff */
[----:B------:R-:W-:Y:S05]  /*62b0*/  EXIT ;  /* 0x000000000000794d */ /* 0x000fea0003800000 */
        .weak           $__internal_0_$__cuda_sm3x_div_rn_noftz_f32_slowpath
        .type           $__internal_0_$__cuda_sm3x_div_rn_noftz_f32_slowpath,@function
        .size           $__internal_0_$__cuda_sm3x_div_rn_noftz_f32_slowpath,(.L_x_97 - $__internal_0_$__cuda_sm3x_div_rn_noftz_f32_slowpath)
$__internal_0_$__cuda_sm3x_div_rn_noftz_f32_slowpath:
[----:B------:R-:W-:Y:S01]  /*62c0*/  SHF.R.U32.HI R11, RZ, 0x17, R3 ;  /* 0x00000017ff0b7819 */ /* 0x000fe20000011603 */
[----:B------:R-:W-:Y:S01]  /*62d0*/  BSSY.RECONVERGENT B3, `(.L_x_85) ;  /* 0x0000063000037945 */ /* 0x000fe20003800200 */
[----:B------:R-:W-:Y:S02]  /*62e0*/  SHF.R.U32.HI R9, RZ, 0x17, R0 ;  /* 0x00000017ff097819 */ /* 0x000fe40000011600 */
[----:B------:R-:W-:Y:S02]  /*62f0*/  LOP3.LUT R20, R11, 0xff, RZ, 0xc0, !PT ;  /* 0x000000ff0b147812 */ /* 0x000fe400078ec0ff */
[----:B------:R-:W-:-:S03]  /*6300*/  LOP3.LUT R14, R9, 0xff, RZ, 0xc0, !PT ;  /* 0x000000ff090e7812 */ /* 0x000fc600078ec0ff */
[----:B------:R-:W-:Y:S01]  /*6310*/  VIADD R9, R20, 0xffffffff ;  /* 0xffffffff14097836 */ /* 0x000fe20000000000 */
[----:B------:R-:W-:-:S04]  /*6320*/  IADD3 R11, PT, PT, R14, -0x1, RZ ;  /* 0xffffffff0e0b7810 */ /* 0x000fc80007ffe0ff */
[----:B------:R-:W-:-:S04]  /*6330*/  ISETP.GT.U32.AND P0, PT, R9, 0xfd, PT ;  /* 0x000000fd0900780c */ /* 0x000fc80003f04070 */
[----:B------:R-:W-:-:S13]  /*6340*/  ISETP.GT.U32.OR P0, PT, R11, 0xfd, P0 ;  /* 0x000000fd0b00780c */ /* 0x000fda0000704470 */
[----:B------:R-:W-:Y:S01]  /*6350*/  @!P0 IMAD.MOV.U32 R9, RZ, RZ, RZ ;  /* 0x000000ffff098224 */ /* 0x000fe200078e00ff */
[----:B------:R-:W-:Y:S06]  /*6360*/  @!P0 BRA `(.L_x_86) ;  /* 0x0000000000608947 */ /* 0x000fec0003800000 */
[----:B------:R-:W-:Y:S02]  /*6370*/  FSETP.GTU.FTZ.AND P0, PT, |R0|, +INF , PT ;  /* 0x7f8000000000780b */ /* 0x000fe40003f1c200 */
[----:B------:R-:W-:-:S04]  /*6380*/  FSETP.GTU.FTZ.AND P1, PT, |R3|, +INF , PT ;  /* 0x7f8000000300780b */ /* 0x000fc80003f3c200 */
[----:B------:R-:W-:-:S13]  /*6390*/  PLOP3.LUT P0, PT, P0, P1, PT, 0xf8, 0x8f ;  /* 0x00000000008f781c */ /* 0x000fda0000703f70 */
[----:B------:R-:W-:Y:S05]  /*63a0*/  @P0 BRA `(.L_x_87) ;  /* 0x0000000400500947 */ /* 0x000fea0003800000 */
[----:B------:R-:W-:-:S13]  /*63b0*/  LOP3.LUT P0, RZ, R3, 0x7fffffff, R0, 0xc8, !PT ;  /* 0x7fffffff03ff7812 */ /* 0x000fda000780c800 */
[----:B------:R-:W-:Y:S05]  /*63c0*/  @!P0 BRA `(.L_x_88) ;  /* 0x0000000400408947 */ /* 0x000fea0003800000 */
[C---:B------:R-:W-:Y:S02]  /*63d0*/  FSETP.NEU.FTZ.AND P1, PT, |R0|.reuse, +INF , PT ;  /* 0x7f8000000000780b */ /* 0x040fe40003f3d200 */
[----:B------:R-:W-:Y:S02]  /*63e0*/  FSETP.NEU.FTZ.AND P3, PT, |R3|, +INF , PT ;  /* 0x7f8000000300780b */ /* 0x000fe40003f7d200 */
[----:B------:R-:W-:-:S11]  /*63f0*/  FSETP.NEU.FTZ.AND P0, PT, |R0|, +INF , PT ;  /* 0x7f8000000000780b */ /* 0x000fd60003f1d200 */
[----:B------:R-:W-:Y:S05]  /*6400*/  @!P3 BRA !P1, `(.L_x_88) ;  /* 0x000000040030b947 */ /* 0x000fea0004800000 */
[----:B------:R-:W-:-:S04]  /*6410*/  LOP3.LUT P1, RZ, R0, 0x7fffffff, RZ, 0xc0, !PT ;  /* 0x7fffffff00ff7812 */ /* 0x000fc8000782c0ff */
[----:B------:R-:W-:-:S13]  /*6420*/  PLOP3.LUT P1, PT, P3, P1, PT, 0x2f, 0xf2 ;  /* 0x0000000000f2781c */ /* 0x000fda0001f22577 */
[----:B------:R-:W-:Y:S05]  /*6430*/  @P1 BRA `(.L_x_89) ;  /* 0x00000004001c1947 */ /* 0x000fea0003800000 */
[----:B------:R-:W-:-:S04]  /*6440*/  LOP3.LUT P1, RZ, R3, 0x7fffffff, RZ, 0xc0, !PT ;  /* 0x7fffffff03ff7812 */ /* 0x000fc8000782c0ff */
[----:B------:R-:W-:-:S13]  /*6450*/  PLOP3.LUT P0, PT, P0, P1, PT, 0x2f, 0xf2 ;  /* 0x0000000000f2781c */ /* 0x000fda0000702577 */
[----:B------:R-:W-:Y:S05]  /*6460*/  @P0 BRA `(.L_x_90) ;  /* 0x0000000400040947 */ /* 0x000fea0003800000 */
[----:B------:R-:W-:Y:S02]  /*6470*/  ISETP.GE.AND P0, PT, R11, RZ, PT ;  /* 0x000000ff0b00720c */ /* 0x000fe40003f06270 */
[----:B------:R-:W-:-:S04]  /*6480*/  IADD3 R9, PT, PT, R20, -0x1, RZ ;  /* 0xffffffff14097810 */ /* 0x000fc80007ffe0ff */
[----:B------:R-:W-:-:S07]  /*6490*/  ISETP.GE.AND P1, PT, R9, RZ, PT ;  /* 0x000000ff0900720c */ /* 0x000fce0003f26270 */
[----:B------:R-:W-:Y:S01]  /*64a0*/  @P0 IMAD.MOV.U32 R9, RZ, RZ, RZ ;  /* 0x000000ffff090224 */ /* 0x000fe200078e00ff */
[----:B------:R-:W-:Y:S01]  /*64b0*/  @!P0 MOV R9, 0xffffffc0 ;  /* 0xffffffc000098802 */ /* 0x000fe20000000f00 */
[----:B------:R-:W-:-:S04]  /*64c0*/  @!P0 FFMA R0, R0, 1.84467440737095516160e+19, RZ ;  /* 0x5f80000000008823 */ /* 0x000fc800000000ff */
[----:B------:R-:W-:Y:S01]  /*64d0*/  @!P1 FFMA R3, R3, 1.84467440737095516160e+19, RZ ;  /* 0x5f80000003039823 */ /* 0x000fe200000000ff */
[----:B------:R-:W-:-:S07]  /*64e0*/  @!P1 VIADD R9, R9, 0x40 ;  /* 0x0000004009099836 */ /* 0x000fce0000000000 */
.L_x_86:
[----:B------:R-:W-:Y:S01]  /*64f0*/  LEA R12, R20, 0xc0800000, 0x17 ;  /* 0xc0800000140c7811 */ /* 0x000fe200078eb8ff */
[----:B------:R-:W-:Y:S03]  /*6500*/  BSSY.RECONVERGENT B4, `(.L_x_91) ;  /* 0x0000036000047945 */ /* 0x000fe60003800200 */
[----:B------:R-:W-:Y:S01]  /*6510*/  IADD3 R12, PT, PT, -R12, R3, RZ ;  /* 0x000000030c0c7210 */ /* 0x000fe20007ffe1ff */
[----:B------:R-:W-:-:S03]  /*6520*/  VIADD R3, R14, 0xffffff81 ;  /* 0xffffff810e037836 */ /* 0x000fc60000000000 */
[----:B------:R0:W1:Y:S01]  /*6530*/  MUFU.RCP R11, R12 ;  /* 0x0000000c000b7308 */ /* 0x0000620000001000 */
[----:B------:R-:W-:Y:S01]  /*6540*/  FADD.FTZ R13, -R12, -RZ ;  /* 0x800000ff0c0d7221 */ /* 0x000fe20000010100 */
[C---:B------:R-:W-:Y:S01]  /*6550*/  IMAD R0, R3.reuse, -0x800000, R0 ;  /* 0xff80000003007824 */ /* 0x040fe200078e0200 */
[----:B0-----:R-:W-:-:S04]  /*6560*/  IADD3 R12, PT, PT, R3, 0x7f, -R20 ;  /* 0x0000007f030c7810 */ /* 0x001fc80007ffe814 */
[----:B------:R-:W-:Y:S01]  /*6570*/  IADD3 R12, PT, PT, R12, R9, RZ ;  /* 0x000000090c0c7210 */ /* 0x000fe20007ffe0ff */
[----:B-1----:R-:W-:-:S04]  /*6580*/  FFMA R14, R11, R13, 1 ;  /* 0x3f8000000b0e7423 */ /* 0x002fc8000000000d */
[----:B------:R-:W-:-:S04]  /*6590*/  FFMA R22, R11, R14, R11 ;  /* 0x0000000e0b167223 */ /* 0x000fc8000000000b */
[----:B------:R-:W-:-:S04]  /*65a0*/  FFMA R11, R0, R22, RZ ;  /* 0x00000016000b7223 */ /* 0x000fc800000000ff */
[----:B------:R-:W-:-:S04]  /*65b0*/  FFMA R14, R13, R11, R0 ;  /* 0x0000000b0d0e7223 */ /* 0x000fc80000000000 */
[----:B------:R-:W-:-:S04]  /*65c0*/  FFMA R11, R22, R14, R11 ;  /* 0x0000000e160b7223 */ /* 0x000fc8000000000b */
[----:B------:R-:W-:-:S04]  /*65d0*/  FFMA R14, R13, R11, R0 ;  /* 0x0000000b0d0e7223 */ /* 0x000fc80000000000 */
[----:B------:R-:W-:-:S05]  /*65e0*/  FFMA R0, R22, R14, R11 ;  /* 0x0000000e16007223 */ /* 0x000fca000000000b */
[----:B------:R-:W-:-:S04]  /*65f0*/  SHF.R.U32.HI R3, RZ, 0x17, R0 ;  /* 0x00000017ff037819 */ /* 0x000fc80000011600 */
[----:B------:R-:W-:-:S05]  /*6600*/  LOP3.LUT R3, R3, 0xff, RZ, 0xc0, !PT ;  /* 0x000000ff03037812 */ /* 0x000fca00078ec0ff */
[----:B------:R-:W-:-:S05]  /*6610*/  IMAD.IADD R13, R3, 0x1, R12 ;  /* 0x00000001030d7824 */ /* 0x000fca00078e020c */
[----:B------:R-:W-:-:S04]  /*6620*/  IADD3 R3, PT, PT, R13, -0x1, RZ ;  /* 0xffffffff0d037810 */ /* 0x000fc80007ffe0ff */
[----:B------:R-:W-:-:S13]  /*6630*/  ISETP.GE.U32.AND P0, PT, R3, 0xfe, PT ;  /* 0x000000fe0300780c */ /* 0x000fda0003f06070 */
[----:B------:R-:W-:Y:S05]  /*6640*/  @!P0 BRA `(.L_x_92) ;  /* 0x0000000000808947 */ /* 0x000fea0003800000 */
[----:B------:R-:W-:-:S13]  /*6650*/  ISETP.GT.AND P0, PT, R13, 0xfe, PT ;  /* 0x000000fe0d00780c */ /* 0x000fda0003f04270 */
[----:B------:R-:W-:Y:S05]  /*6660*/  @P0 BRA `(.L_x_93) ;  /* 0x00000000006c0947 */ /* 0x000fea0003800000 */
[----:B------:R-:W-:-:S13]  /*6670*/  ISETP.GE.AND P0, PT, R13, 0x1, PT ;  /* 0x000000010d00780c */ /* 0x000fda0003f06270 */
[----:B------:R-:W-:Y:S05]  /*6680*/  @P0 BRA `(.L_x_94) ;  /* 0x0000000000740947 */ /* 0x000fea0003800000 */
[----:B------:R-:W-:Y:S02]  /*6690*/  ISETP.GE.AND P0, PT, R13, -0x18, PT ;  /* 0xffffffe80d00780c */ /* 0x000fe40003f06270 */
[----:B------:R-:W-:-:S11]  /*66a0*/  LOP3.LUT R0, R0, 0x80000000, RZ, 0xc0, !PT ;  /* 0x8000000000007812 */ /* 0x000fd600078ec0ff */
[----:B------:R-:W-:Y:S05]  /*66b0*/  @!P0 BRA `(.L_x_94) ;  /* 0x0000000000688947 */ /* 0x000fea0003800000 */
[CCC-:B------:R-:W-:Y:S01]  /*66c0*/  FFMA.RZ R3, R22.reuse, R14.reuse, R11.reuse ;  /* 0x0000000e16037223 */ /* 0x1c0fe2000000c00b */
[CCC-:B------:R-:W-:Y:S01]  /*66d0*/  FFMA.RM R12, R22.reuse, R14.reuse, R11.reuse ;  /* 0x0000000e160c7223 */ /* 0x1c0fe2000000400b */
[C---:B------:R-:W-:Y:S02]  /*66e0*/  ISETP.NE.AND P3, PT, R13.reuse, RZ, PT ;  /* 0x000000ff0d00720c */ /* 0x040fe40003f65270 */
[----:B------:R-:W-:Y:S02]  /*66f0*/  ISETP.NE.AND P1, PT, R13, RZ, PT ;  /* 0x000000ff0d00720c */ /* 0x000fe40003f25270 */
[----:B------:R-:W-:Y:S01]  /*6700*/  LOP3.LUT R9, R3, 0x7fffff, RZ, 0xc0, !PT ;  /* 0x007fffff03097812 */ /* 0x000fe200078ec0ff */
[----:B------:R-:W-:Y:S01]  /*6710*/  FFMA.RP R3, R22, R14, R11 ;  /* 0x0000000e16037223 */ /* 0x000fe2000000800b */
[C---:B------:R-:W-:Y:S01]  /*6720*/  VIADD R14, R13.reuse, 0x20 ;  /* 0x000000200d0e7836 */ /* 0x040fe20000000000 */
[----:B------:R-:W-:Y:S02]  /*6730*/  IADD3 R11, PT, PT, -R13, RZ, RZ ;  /* 0x000000ff0d0b7210 */ /* 0x000fe40007ffe1ff */
[----:B------:R-:W-:-:S02]  /*6740*/  LOP3.LUT R9, R9, 0x800000, RZ, 0xfc, !PT ;  /* 0x0080000009097812 */ /* 0x000fc400078efcff */
[----:B------:R-:W-:Y:S02]  /*6750*/  FSETP.NEU.FTZ.AND P0, PT, R3, R12, PT ;  /* 0x0000000c0300720b */ /* 0x000fe40003f1d000 */
[----:B------:R-:W-:Y:S02]  /*6760*/  SHF.L.U32 R14, R9, R14, RZ ;  /* 0x0000000e090e7219 */ /* 0x000fe400000006ff */
[----:B------:R-:W-:Y:S02]  /*6770*/  SEL R12, R11, RZ, P3 ;  /* 0x000000ff0b0c7207 */ /* 0x000fe40001800000 */
[----:B------:R-:W-:Y:S02]  /*6780*/  ISETP.NE.AND P1, PT, R14, RZ, P1 ;  /* 0x000000ff0e00720c */ /* 0x000fe40000f25270 */
[----:B------:R-:W-:Y:S02]  /*6790*/  SHF.R.U32.HI R12, RZ, R12, R9 ;  /* 0x0000000cff0c7219 */ /* 0x000fe40000011609 */
[----:B------:R-:W-:-:S02]  /*67a0*/  PLOP3.LUT P0, PT, P0, P1, PT, 0xf8, 0x8f ;  /* 0x00000000008f781c */ /* 0x000fc40000703f70 */
[----:B------:R-:W-:Y:S02]  /*67b0*/  SHF.R.U32.HI R14, RZ, 0x1, R12 ;  /* 0x00000001ff0e7819 */ /* 0x000fe4000001160c */
[----:B------:R-:W-:-:S04]  /*67c0*/  SEL R3, RZ, 0x1, !P0 ;  /* 0x00000001ff037807 */ /* 0x000fc80004000000 */
[----:B------:R-:W-:-:S04]  /*67d0*/  LOP3.LUT R3, R3, 0x1, R14, 0xf8, !PT ;  /* 0x0000000103037812 */ /* 0x000fc800078ef80e */
[----:B------:R-:W-:-:S05]  /*67e0*/  LOP3.LUT R3, R3, R12, RZ, 0xc0, !PT ;  /* 0x0000000c03037212 */ /* 0x000fca00078ec0ff */
[----:B------:R-:W-:-:S05]  /*67f0*/  IMAD.IADD R3, R14, 0x1, R3 ;  /* 0x000000010e037824 */ /* 0x000fca00078e0203 */
[----:B------:R-:W-:Y:S01]  /*6800*/  LOP3.LUT R0, R3, R0, RZ, 0xfc, !PT ;  /* 0x0000000003007212 */ /* 0x000fe200078efcff */
[----:B------:R-:W-:Y:S06]  /*6810*/  BRA `(.L_x_94) ;  /* 0x0000000000107947 */ /* 0x000fec0003800000 */
.L_x_93:
[----:B------:R-:W-:-:S04]  /*6820*/  LOP3.LUT R0, R0, 0x80000000, RZ, 0xc0, !PT ;  /* 0x8000000000007812 */ /* 0x000fc800078ec0ff */
[----:B------:R-:W-:Y:S01]  /*6830*/  LOP3.LUT R0, R0, 0x7f800000, RZ, 0xfc, !PT ;  /* 0x7f80000000007812 */ /* 0x000fe200078efcff */
[----:B------:R-:W-:Y:S06]  /*6840*/  BRA `(.L_x_94) ;  /* 0x0000000000047947 */ /* 0x000fec0003800000 */
.L_x_92:
[----:B------:R-:W-:-:S07]  /*6850*/  LEA R0, R12, R0, 0x17 ;  /* 0x000000000c007211 */ /* 0x000fce00078eb8ff */
.L_x_94:
[----:B------:R-:W-:Y:S05]  /*6860*/  BSYNC.RECONVERGENT B4 ;  /* 0x0000000000047941 */ /* 0x000fea0003800200 */
.L_x_91:
[----:B------:R-:W-:Y:S05]  /*6870*/  BRA `(.L_x_95) ;  /* 0x0000000000207947 */ /* 0x000fea0003800000 */
.L_x_90:
[----:B------:R-:W-:-:S04]  /*6880*/  LOP3.LUT R0, R3, 0x80000000, R0, 0x48, !PT ;  /* 0x8000000003007812 */ /* 0x000fc800078e4800 */
[----:B------:R-:W-:Y:S01]  /*6890*/  LOP3.LUT R0, R0, 0x7f800000, RZ, 0xfc, !PT ;  /* 0x7f80000000007812 */ /* 0x000fe200078efcff */
[----:B------:R-:W-:Y:S06]  /*68a0*/  BRA `(.L_x_95) ;  /* 0x0000000000147947 */ /* 0x000fec0003800000 */
.L_x_89:
[----:B------:R-:W-:Y:S01]  /*68b0*/  LOP3.LUT R0, R3, 0x80000000, R0, 0x48, !PT ;  /* 0x8000000003007812 */ /* 0x000fe200078e4800 */
[----:B------:R-:W-:Y:S06]  /*68c0*/  BRA `(.L_x_95) ;  /* 0x00000000000c7947 */ /* 0x000fec0003800000 */
.L_x_88:
[----:B------:R-:W0:Y:S01]  /*68d0*/  MUFU.RSQ R0, -QNAN ;  /* 0xffc0000000007908 */ /* 0x000e220000001400 */
[----:B------:R-:W-:Y:S05]  /*68e0*/  BRA `(.L_x_95) ;  /* 0x0000000000047947 */ /* 0x000fea0003800000 */
.L_x_87:
[----:B------:R-:W-:-:S07]  /*68f0*/  FADD.FTZ R0, R0, R3 ;  /* 0x0000000300007221 */ /* 0x000fce0000010000 */
.L_x_95:
[----:B------:R-:W-:Y:S05]  /*6900*/  BSYNC.RECONVERGENT B3 ;  /* 0x0000000000037941 */ /* 0x000fea0003800200 */
.L_x_85:
[----:B------:R-:W-:Y:S02]  /*6910*/  HFMA2 R11, -RZ, RZ, 0, 0 ;  /* 0x00000000ff0b7431 */ /* 0x000fe400000001ff */
[----:B0-----:R-:W-:Y:S02]  /*6920*/  IMAD.MOV.U32 R9, RZ, RZ, R0 ;  /* 0x000000ffff097224 */ /* 0x001fe400078e0000 */
[----:B------:R-:W-:Y:S05]  /*6930*/  RET.REL.NODEC R10 `(_Z17flash_attn_kernelILi16ELi16EEvPfS0_S0_iiiifS0_S0_) ;  /* 0xffffff940ab07950 */ /* 0x000fea0003c3ffff */
.L_x_96:
[----:B------:R-:W-:-:S00]  /*6940*/  BRA `(.L_x_96) ;  /* 0xfffffffc00fc7947 */ /* 0x000fc0000383ffff */
[----:B------:R-:W-:-:S00]  /*6950*/  NOP ;  /* 0x0000000000007918 */ /* 0x000fc00000000000 */
        /* <DEDUP_REMOVED lines=10> */
.L_x_97:


//--------------------- .nv.shared._Z17flash_attn_kernelILi16ELi16EEvPfS0_S0_iiiifS0_S0_ --------------------------
	.section	.nv.shared._Z17flash_attn_kernelILi16ELi16EEvPfS0_S0_iiiifS0_S0_,"aw",@nobits
	.sectionflags	@""
	.align	16
	.zero		1024


//--------------------- .nv.shared.reserved.0     --------------------------
	.section	.nv.shared.reserved.0,"aw",@nobits
	.weak		__nv_reservedSMEM_offset_0_alias
	.size		__nv_reservedSMEM_offset_0_alias, 0, 64
	.other		__nv_reservedSMEM_offset_0_alias,@"STO_CUDA_RESERVED_SHARED STV_DEFAULT"
__nv_reservedSMEM_offset_0_alias:
	.zero		0
	.zero		64


//--------------------- .nv.constant0._Z17flash_attn_kernelILi16ELi16EEvPfS0_S0_iiiifS0_S0_ --------------------------
	.section	.nv.constant0._Z17flash_attn_kernelILi16ELi16EEvPfS0_S0_iiiifS0_S0_,"a",@progbits
	.sectionflags	@""
	.align	4
.nv.constant0._Z17flash_attn_kernelILi16ELi16EEvPfS0_S0_iiiifS0_S0_:
	.zero		960


//--------------------- SYMBOLS --------------------------

	.type		.nv.reservedSmem.offset0,@object
	.size		.nv.reservedSmem.offset0,0x4
	.type		.nv.reservedSmem.cap,@object
	.size		.nv.reservedSmem.cap,0x4
